//
// Generated by NVIDIA NVVM Compiler
//
// Compiler Build ID: CL-36424714
// Cuda compilation tools, release 13.0, V13.0.88
// Based on NVVM 20.0.0
//

.version 9.0
.target sm_100
.address_size 64

	// .globl	back_project

.visible .entry back_project(
	.param .u64 .ptr .align 1 back_project_param_0,
	.param .u64 .ptr .align 1 back_project_param_1,
	.param .u64 .ptr .align 1 back_project_param_2,
	.param .u32 back_project_param_3,
	.param .u32 back_project_param_4
)
{
	.reg .pred 	%p<2>;
	.reg .b32 	%r<10>;
	.reg .b64 	%rd<13>;
	.reg .b64 	%fd<3>;

	ld.param.u64 	%rd1, [back_project_param_0];
	ld.param.u64 	%rd2, [back_project_param_1];
	ld.param.u64 	%rd3, [back_project_param_2];
	ld.param.u32 	%r3, [back_project_param_3];
	ld.param.u32 	%r2, [back_project_param_4];
	mov.u32 	%r4, %tid.x;
	mov.u32 	%r5, %ntid.x;
	mov.u32 	%r6, %ctaid.x;
	mad.lo.s32 	%r1, %r5, %r6, %r4;
	mul.lo.s32 	%r7, %r2, %r3;
	setp.ge.s32 	%p1, %r1, %r7;
	@%p1 bra 	$L__BB0_2;
	cvta.to.global.u64 	%rd4, %rd2;
	cvta.to.global.u64 	%rd5, %rd3;
	cvta.to.global.u64 	%rd6, %rd1;
	mul.wide.s32 	%rd7, %r1, 4;
	add.s64 	%rd8, %rd4, %rd7;
	ld.global.u32 	%r8, [%rd8];
	div.s32 	%r9, %r1, %r2;
	mul.wide.s32 	%rd9, %r9, 8;
	add.s64 	%rd10, %rd6, %rd9;
	mul.wide.s32 	%rd11, %r8, 8;
	add.s64 	%rd12, %rd5, %rd11;
	ld.global.f64 	%fd1, [%rd12];
	atom.global.add.f64 	%fd2, [%rd10], %fd1;
$L__BB0_2:
	ret;

}
	// .globl	project
.visible .entry project(
	.param .u64 .ptr .align 1 project_param_0,
	.param .u64 .ptr .align 1 project_param_1,
	.param .u64 .ptr .align 1 project_param_2,
	.param .u32 project_param_3,
	.param .u32 project_param_4
)
{
	.reg .pred 	%p<2>;
	.reg .b32 	%r<10>;
	.reg .b64 	%rd<13>;
	.reg .b64 	%fd<3>;

	ld.param.u64 	%rd1, [project_param_0];
	ld.param.u64 	%rd2, [project_param_1];
	ld.param.u64 	%rd3, [project_param_2];
	ld.param.u32 	%r3, [project_param_3];
	ld.param.u32 	%r2, [project_param_4];
	mov.u32 	%r4, %tid.x;
	mov.u32 	%r5, %ntid.x;
	mov.u32 	%r6, %ctaid.x;
	mad.lo.s32 	%r1, %r5, %r6, %r4;
	mul.lo.s32 	%r7, %r2, %r3;
	setp.ge.s32 	%p1, %r1, %r7;
	@%p1 bra 	$L__BB1_2;
	cvta.to.global.u64 	%rd4, %rd2;
	cvta.to.global.u64 	%rd5, %rd3;
	cvta.to.global.u64 	%rd6, %rd1;
	mul.wide.s32 	%rd7, %r1, 4;
	add.s64 	%rd8, %rd4, %rd7;
	ld.global.u32 	%r8, [%rd8];
	mul.wide.s32 	%rd9, %r8, 8;
	add.s64 	%rd10, %rd6, %rd9;
	div.s32 	%r9, %r1, %r2;
	mul.wide.s32 	%rd11, %r9, 8;
	add.s64 	%rd12, %rd5, %rd11;
	ld.global.f64 	%fd1, [%rd12];
	atom.global.add.f64 	%fd2, [%rd10], %fd1;
$L__BB1_2:
	ret;

}
	// .globl	clip
.visible .entry clip(
	.param .u64 .ptr .align 1 clip_param_0,
	.param .u32 clip_param_1,
	.param .f64 clip_param_2
)
{
	.reg .pred 	%p<3>;
	.reg .b32 	%r<6>;
	.reg .b64 	%rd<5>;
	.reg .b64 	%fd<3>;

	ld.param.u64 	%rd2, [clip_param_0];
	ld.param.u32 	%r2, [clip_param_1];
	ld.param.f64 	%fd1, [clip_param_2];
	mov.u32 	%r3, %tid.x;
	mov.u32 	%r4, %ntid.x;
	mov.u32 	%r5, %ctaid.x;
	mad.lo.s32 	%r1, %r4, %r5, %r3;
	setp.ge.s32 	%p1, %r1, %r2;
	@%p1 bra 	$L__BB2_3;
	cvta.to.global.u64 	%rd3, %rd2;
	mul.wide.s32 	%rd4, %r1, 8;
	add.s64 	%rd1, %rd3, %rd4;
	ld.global.f64 	%fd2, [%rd1];
	setp.geu.f64 	%p2, %fd2, %fd1;
	@%p2 bra 	$L__BB2_3;
	st.global.f64 	[%rd1], %fd1;
$L__BB2_3:
	ret;

}
	// .globl	find_difference_profile
.visible .entry find_difference_profile(
	.param .u64 .ptr .align 1 find_difference_profile_param_0,
	.param .u64 .ptr .align 1 find_difference_profile_param_1,
	.param .u64 .ptr .align 1 find_difference_profile_param_2,
	.param .u32 find_difference_profile_param_3
)
{
	.reg .pred 	%p<3>;
	.reg .b32 	%r<11>;
	.reg .b64 	%rd<11>;
	.reg .b64 	%fd<4>;

	ld.param.u64 	%rd4, [find_difference_profile_param_0];
	ld.param.u64 	%rd5, [find_difference_profile_param_1];
	ld.param.u64 	%rd6, [find_difference_profile_param_2];
	ld.param.u32 	%r6, [find_difference_profile_param_3];
	mov.u32 	%r7, %tid.x;
	mov.u32 	%r1, %ntid.x;
	mov.u32 	%r8, %ctaid.x;
	mad.lo.s32 	%r10, %r1, %r8, %r7;
	setp.ge.s32 	%p1, %r10, %r6;
	@%p1 bra 	$L__BB3_3;
	mov.u32 	%r9, %nctaid.x;
	mul.lo.s32 	%r3, %r1, %r9;
	cvta.to.global.u64 	%rd1, %rd6;
	cvta.to.global.u64 	%rd2, %rd5;
	cvta.to.global.u64 	%rd3, %rd4;
$L__BB3_2:
	mul.wide.s32 	%rd7, %r10, 8;
	add.s64 	%rd8, %rd1, %rd7;
	ld.global.f64 	%fd1, [%rd8];
	add.s64 	%rd9, %rd2, %rd7;
	ld.global.f64 	%fd2, [%rd9];
	sub.f64 	%fd3, %fd1, %fd2;
	add.s64 	%rd10, %rd3, %rd7;
	st.global.f64 	[%rd10], %fd3;
	add.s32 	%r10, %r10, %r3;
	setp.lt.s32 	%p2, %r10, %r6;
	@%p2 bra 	$L__BB3_2;
$L__BB3_3:
	ret;

}
	// .globl	compensate_particle_amount
.visible .entry compensate_particle_amount(
	.param .u64 .ptr .align 1 compensate_particle_amount_param_0,
	.param .u64 .ptr .align 1 compensate_particle_amount_param_1,
	.param .u32 compensate_particle_amount_param_2,
	.param .u32 compensate_particle_amount_param_3
)
{
	.reg .pred 	%p<2>;
	.reg .b32 	%r<8>;
	.reg .b64 	%rd<8>;
	.reg .b64 	%fd<4>;

	ld.param.u64 	%rd1, [compensate_particle_amount_param_0];
	ld.param.u64 	%rd2, [compensate_particle_amount_param_1];
	ld.param.u32 	%r2, [compensate_particle_amount_param_2];
	ld.param.u32 	%r3, [compensate_particle_amount_param_3];
	mov.u32 	%r4, %tid.x;
	mov.u32 	%r5, %ntid.x;
	mov.u32 	%r6, %ctaid.x;
	mad.lo.s32 	%r1, %r5, %r6, %r4;
	mul.lo.s32 	%r7, %r3, %r2;
	setp.ge.s32 	%p1, %r1, %r7;
	@%p1 bra 	$L__BB4_2;
	cvta.to.global.u64 	%rd3, %rd2;
	cvta.to.global.u64 	%rd4, %rd1;
	mul.wide.s32 	%rd5, %r1, 8;
	add.s64 	%rd6, %rd3, %rd5;
	ld.global.f64 	%fd1, [%rd6];
	add.s64 	%rd7, %rd4, %rd5;
	ld.global.f64 	%fd2, [%rd7];
	mul.f64 	%fd3, %fd1, %fd2;
	st.global.f64 	[%rd7], %fd3;
$L__BB4_2:
	ret;

}
	// .globl	count_particles_in_bin
.visible .entry count_particles_in_bin(
	.param .u64 .ptr .align 1 count_particles_in_bin_param_0,
	.param .u64 .ptr .align 1 count_particles_in_bin_param_1,
	.param .u32 count_particles_in_bin_param_2,
	.param .u32 count_particles_in_bin_param_3,
	.param .u32 count_particles_in_bin_param_4
)
{
	.reg .pred 	%p<3>;
	.reg .b32 	%r<17>;
	.reg .b64 	%rd<9>;
	.reg .b64 	%fd<2>;

	ld.param.u64 	%rd3, [count_particles_in_bin_param_0];
	ld.param.u64 	%rd4, [count_particles_in_bin_param_1];
	ld.param.u32 	%r7, [count_particles_in_bin_param_2];
	ld.param.u32 	%r9, [count_particles_in_bin_param_3];
	ld.param.u32 	%r8, [count_particles_in_bin_param_4];
	mov.u32 	%r10, %tid.x;
	mov.u32 	%r1, %ntid.x;
	mov.u32 	%r11, %ctaid.x;
	mad.lo.s32 	%r16, %r1, %r11, %r10;
	mul.lo.s32 	%r3, %r9, %r7;
	setp.ge.s32 	%p1, %r16, %r3;
	@%p1 bra 	$L__BB5_3;
	mov.u32 	%r12, %nctaid.x;
	mul.lo.s32 	%r4, %r1, %r12;
	cvta.to.global.u64 	%rd1, %rd4;
	cvta.to.global.u64 	%rd2, %rd3;
$L__BB5_2:
	rem.s32 	%r13, %r16, %r7;
	mul.wide.s32 	%rd5, %r16, 4;
	add.s64 	%rd6, %rd1, %rd5;
	ld.global.u32 	%r14, [%rd6];
	mad.lo.s32 	%r15, %r13, %r8, %r14;
	mul.wide.s32 	%rd7, %r15, 8;
	add.s64 	%rd8, %rd2, %rd7;
	atom.global.add.f64 	%fd1, [%rd8], 0d3FF0000000000000;
	add.s32 	%r16, %r16, %r4;
	setp.lt.s32 	%p2, %r16, %r3;
	@%p2 bra 	$L__BB5_2;
$L__BB5_3:
	ret;

}
	// .globl	calculate_reciprocal
.visible .entry calculate_reciprocal(
	.param .u64 .ptr .align 1 calculate_reciprocal_param_0,
	.param .u32 calculate_reciprocal_param_1,
	.param .u32 calculate_reciprocal_param_2,
	.param .f64 calculate_reciprocal_param_3
)
{
	.reg .pred 	%p<3>;
	.reg .b32 	%r<8>;
	.reg .b64 	%rd<5>;
	.reg .b64 	%fd<5>;

	ld.param.u64 	%rd1, [calculate_reciprocal_param_0];
	ld.param.u32 	%r2, [calculate_reciprocal_param_1];
	ld.param.u32 	%r3, [calculate_reciprocal_param_2];
	ld.param.f64 	%fd1, [calculate_reciprocal_param_3];
	mul.lo.s32 	%r4, %r3, %r2;
	mov.u32 	%r5, %tid.x;
	mov.u32 	%r6, %ntid.x;
	mov.u32 	%r7, %ctaid.x;
	mad.lo.s32 	%r1, %r6, %r7, %r5;
	setp.ge.s32 	%p1, %r1, %r4;
	@%p1 bra 	$L__BB6_2;
	cvta.to.global.u64 	%rd2, %rd1;
	mul.wide.s32 	%rd3, %r1, 8;
	add.s64 	%rd4, %rd2, %rd3;
	ld.global.f64 	%fd2, [%rd4];
	setp.eq.f64 	%p2, %fd2, 0d0000000000000000;
	selp.f64 	%fd3, 0d3FF0000000000000, %fd2, %p2;
	div.rn.f64 	%fd4, %fd1, %fd3;
	st.global.f64 	[%rd4], %fd4;
$L__BB6_2:
	ret;

}
	// .globl	create_flat_points
.visible .entry create_flat_points(
	.param .u64 .ptr .align 1 create_flat_points_param_0,
	.param .u32 create_flat_points_param_1,
	.param .u32 create_flat_points_param_2,
	.param .u32 create_flat_points_param_3
)
{
	.reg .pred 	%p<12>;
	.reg .b32 	%r<147>;
	.reg .b64 	%rd<11>;

	ld.param.u64 	%rd2, [create_flat_points_param_0];
	ld.param.u32 	%r45, [create_flat_points_param_1];
	ld.param.u32 	%r43, [create_flat_points_param_2];
	ld.param.u32 	%r44, [create_flat_points_param_3];
	cvta.to.global.u64 	%rd1, %rd2;
	mov.u32 	%r46, %tid.x;
	mov.u32 	%r47, %ntid.x;
	mov.u32 	%r48, %ctaid.x;
	mad.lo.s32 	%r1, %r47, %r48, %r46;
	setp.ge.s32 	%p1, %r1, %r45;
	setp.lt.s32 	%p2, %r43, 1;
	or.pred  	%p3, %p1, %p2;
	@%p3 bra 	$L__BB7_13;
	mul.lo.s32 	%r2, %r43, %r1;
	and.b32  	%r3, %r43, 15;
	setp.lt.u32 	%p4, %r43, 16;
	mov.b32 	%r142, 0;
	@%p4 bra 	$L__BB7_4;
	and.b32  	%r142, %r43, 2147483632;
	neg.s32 	%r140, %r142;
	shl.b32 	%r6, %r44, 4;
	mul.lo.s32 	%r7, %r44, 15;
	mul.lo.s32 	%r8, %r44, 14;
	mul.lo.s32 	%r9, %r44, 13;
	mul.lo.s32 	%r10, %r44, 12;
	mul.lo.s32 	%r11, %r44, 11;
	mul.lo.s32 	%r12, %r44, 10;
	mul.lo.s32 	%r13, %r44, 9;
	shl.b32 	%r14, %r44, 3;
	mul.lo.s32 	%r15, %r44, 7;
	mul.lo.s32 	%r16, %r44, 6;
	mul.lo.s32 	%r17, %r44, 5;
	shl.b32 	%r18, %r44, 2;
	mul.lo.s32 	%r19, %r44, 3;
	shl.b32 	%r20, %r44, 1;
	mov.b32 	%r139, 0;
	mov.u32 	%r138, %r2;
$L__BB7_3:
	.pragma "nounroll";
	mul.wide.s32 	%rd3, %r138, 4;
	add.s64 	%rd4, %rd1, %rd3;
	ld.global.u32 	%r51, [%rd4];
	add.s32 	%r52, %r139, %r51;
	st.global.u32 	[%rd4], %r52;
	ld.global.u32 	%r53, [%rd4+4];
	add.s32 	%r54, %r44, %r139;
	add.s32 	%r55, %r54, %r53;
	st.global.u32 	[%rd4+4], %r55;
	ld.global.u32 	%r56, [%rd4+8];
	add.s32 	%r57, %r20, %r139;
	add.s32 	%r58, %r57, %r56;
	st.global.u32 	[%rd4+8], %r58;
	ld.global.u32 	%r59, [%rd4+12];
	add.s32 	%r60, %r19, %r139;
	add.s32 	%r61, %r60, %r59;
	st.global.u32 	[%rd4+12], %r61;
	ld.global.u32 	%r62, [%rd4+16];
	add.s32 	%r63, %r18, %r139;
	add.s32 	%r64, %r63, %r62;
	st.global.u32 	[%rd4+16], %r64;
	ld.global.u32 	%r65, [%rd4+20];
	add.s32 	%r66, %r17, %r139;
	add.s32 	%r67, %r66, %r65;
	st.global.u32 	[%rd4+20], %r67;
	ld.global.u32 	%r68, [%rd4+24];
	add.s32 	%r69, %r16, %r139;
	add.s32 	%r70, %r69, %r68;
	st.global.u32 	[%rd4+24], %r70;
	ld.global.u32 	%r71, [%rd4+28];
	add.s32 	%r72, %r15, %r139;
	add.s32 	%r73, %r72, %r71;
	st.global.u32 	[%rd4+28], %r73;
	ld.global.u32 	%r74, [%rd4+32];
	add.s32 	%r75, %r14, %r139;
	add.s32 	%r76, %r75, %r74;
	st.global.u32 	[%rd4+32], %r76;
	ld.global.u32 	%r77, [%rd4+36];
	add.s32 	%r78, %r13, %r139;
	add.s32 	%r79, %r78, %r77;
	st.global.u32 	[%rd4+36], %r79;
	ld.global.u32 	%r80, [%rd4+40];
	add.s32 	%r81, %r12, %r139;
	add.s32 	%r82, %r81, %r80;
	st.global.u32 	[%rd4+40], %r82;
	ld.global.u32 	%r83, [%rd4+44];
	add.s32 	%r84, %r11, %r139;
	add.s32 	%r85, %r84, %r83;
	st.global.u32 	[%rd4+44], %r85;
	ld.global.u32 	%r86, [%rd4+48];
	add.s32 	%r87, %r10, %r139;
	add.s32 	%r88, %r87, %r86;
	st.global.u32 	[%rd4+48], %r88;
	ld.global.u32 	%r89, [%rd4+52];
	add.s32 	%r90, %r9, %r139;
	add.s32 	%r91, %r90, %r89;
	st.global.u32 	[%rd4+52], %r91;
	ld.global.u32 	%r92, [%rd4+56];
	add.s32 	%r93, %r8, %r139;
	add.s32 	%r94, %r93, %r92;
	st.global.u32 	[%rd4+56], %r94;
	ld.global.u32 	%r95, [%rd4+60];
	add.s32 	%r96, %r7, %r139;
	add.s32 	%r97, %r96, %r95;
	st.global.u32 	[%rd4+60], %r97;
	add.s32 	%r140, %r140, 16;
	add.s32 	%r139, %r139, %r6;
	add.s32 	%r138, %r138, 16;
	setp.ne.s32 	%p5, %r140, 0;
	@%p5 bra 	$L__BB7_3;
$L__BB7_4:
	setp.eq.s32 	%p6, %r3, 0;
	@%p6 bra 	$L__BB7_13;
	and.b32  	%r28, %r43, 7;
	setp.lt.u32 	%p7, %r3, 8;
	@%p7 bra 	$L__BB7_7;
	mul.lo.s32 	%r98, %r142, %r44;
	add.s32 	%r99, %r142, %r2;
	mul.wide.s32 	%rd5, %r99, 4;
	add.s64 	%rd6, %rd1, %rd5;
	ld.global.u32 	%r100, [%rd6];
	add.s32 	%r101, %r100, %r98;
	st.global.u32 	[%rd6], %r101;
	add.s32 	%r102, %r98, %r44;
	ld.global.u32 	%r103, [%rd6+4];
	add.s32 	%r104, %r103, %r102;
	st.global.u32 	[%rd6+4], %r104;
	add.s32 	%r105, %r102, %r44;
	ld.global.u32 	%r106, [%rd6+8];
	add.s32 	%r107, %r106, %r105;
	st.global.u32 	[%rd6+8], %r107;
	add.s32 	%r108, %r105, %r44;
	ld.global.u32 	%r109, [%rd6+12];
	add.s32 	%r110, %r109, %r108;
	st.global.u32 	[%rd6+12], %r110;
	add.s32 	%r111, %r108, %r44;
	ld.global.u32 	%r112, [%rd6+16];
	add.s32 	%r113, %r112, %r111;
	st.global.u32 	[%rd6+16], %r113;
	add.s32 	%r114, %r111, %r44;
	ld.global.u32 	%r115, [%rd6+20];
	add.s32 	%r116, %r115, %r114;
	st.global.u32 	[%rd6+20], %r116;
	add.s32 	%r117, %r114, %r44;
	ld.global.u32 	%r118, [%rd6+24];
	add.s32 	%r119, %r118, %r117;
	st.global.u32 	[%rd6+24], %r119;
	add.s32 	%r120, %r117, %r44;
	ld.global.u32 	%r121, [%rd6+28];
	add.s32 	%r122, %r121, %r120;
	st.global.u32 	[%rd6+28], %r122;
	add.s32 	%r142, %r142, 8;
$L__BB7_7:
	setp.eq.s32 	%p8, %r28, 0;
	@%p8 bra 	$L__BB7_13;
	and.b32  	%r31, %r43, 3;
	setp.lt.u32 	%p9, %r28, 4;
	@%p9 bra 	$L__BB7_10;
	mul.lo.s32 	%r123, %r142, %r44;
	add.s32 	%r124, %r142, %r2;
	mul.wide.s32 	%rd7, %r124, 4;
	add.s64 	%rd8, %rd1, %rd7;
	ld.global.u32 	%r125, [%rd8];
	add.s32 	%r126, %r125, %r123;
	st.global.u32 	[%rd8], %r126;
	add.s32 	%r127, %r123, %r44;
	ld.global.u32 	%r128, [%rd8+4];
	add.s32 	%r129, %r128, %r127;
	st.global.u32 	[%rd8+4], %r129;
	add.s32 	%r130, %r127, %r44;
	ld.global.u32 	%r131, [%rd8+8];
	add.s32 	%r132, %r131, %r130;
	st.global.u32 	[%rd8+8], %r132;
	add.s32 	%r133, %r130, %r44;
	ld.global.u32 	%r134, [%rd8+12];
	add.s32 	%r135, %r134, %r133;
	st.global.u32 	[%rd8+12], %r135;
	add.s32 	%r142, %r142, 4;
$L__BB7_10:
	setp.eq.s32 	%p10, %r31, 0;
	@%p10 bra 	$L__BB7_13;
	add.s32 	%r146, %r142, %r2;
	mul.lo.s32 	%r145, %r142, %r44;
	neg.s32 	%r144, %r31;
$L__BB7_12:
	.pragma "nounroll";
	mul.wide.s32 	%rd9, %r146, 4;
	add.s64 	%rd10, %rd1, %rd9;
	ld.global.u32 	%r136, [%rd10];
	add.s32 	%r137, %r145, %r136;
	st.global.u32 	[%rd10], %r137;
	add.s32 	%r146, %r146, 1;
	add.s32 	%r145, %r145, %r44;
	add.s32 	%r144, %r144, 1;
	setp.ne.s32 	%p11, %r144, 0;
	@%p11 bra 	$L__BB7_12;
$L__BB7_13:
	ret;

}


// ===== COMPILED SASS (sm_100) =====

	.target	sm_100

	.elftype	@"ET_EXEC"


//--------------------- .note.nv.tkinfo           --------------------------
	.section	.note.nv.tkinfo,"",@"SHT_NOTE"
	.sectionflags	@"SHF_NOTE_NV_TKINFO"
	.tkinfo
        /*0018*/ 	.word	0x00000002
        /*0030*/ 	.string	""
        /*0030*/ 	.string	"ptxas"
        /*0030*/ 	.string	"Cuda compilation tools, release 13.0, V13.0.88"
        /*0030*/ 	.string	"Build cuda_13.0.r13.0/compiler.36424714_0"
        /*0030*/ 	.string	"-arch sm_100 -m 64 "



//--------------------- .note.nv.cuinfo           --------------------------
	.section	.note.nv.cuinfo,"",@"SHT_NOTE"
	.sectionflags	@"SHF_NOTE_NV_CUINFO"
        /*0018*/ 	.short	0x0002
        /*001a*/ 	.short	0x0064
        /*001c*/ 	.short	0x0082
	.zero		2


//--------------------- .nv.info                  --------------------------
	.section	.nv.info,"",@"SHT_CUDA_INFO"
	.align	4


	//----- nvinfo : EIATTR_REGCOUNT
	.align		4
        /*0000*/ 	.byte	0x04, 0x2f
        /*0002*/ 	.short	(.L_1 - .L_0)
	.align		4
.L_0:
        /*0004*/ 	.word	index@(back_project)
        /*0008*/ 	.word	0x0000000e


	//----- nvinfo : EIATTR_FRAME_SIZE
	.align		4
.L_1:
        /*000c*/ 	.byte	0x04, 0x11
        /*000e*/ 	.short	(.L_3 - .L_2)
	.align		4
.L_2:
        /*0010*/ 	.word	index@(back_project)
        /*0014*/ 	.word	0x00000000


	//----- nvinfo : EIATTR_REGCOUNT
	.align		4
.L_3:
        /*0018*/ 	.byte	0x04, 0x2f
        /*001a*/ 	.short	(.L_5 - .L_4)
	.align		4
.L_4:
        /*001c*/ 	.word	index@(project)
        /*0020*/ 	.word	0x0000000c


	//----- nvinfo : EIATTR_FRAME_SIZE
	.align		4
.L_5:
        /*0024*/ 	.byte	0x04, 0x11
        /*0026*/ 	.short	(.L_7 - .L_6)
	.align		4
.L_6:
        /*0028*/ 	.word	index@(project)
        /*002c*/ 	.word	0x00000000


	//----- nvinfo : EIATTR_REGCOUNT
	.align		4
.L_7:
        /*0030*/ 	.byte	0x04, 0x2f
        /*0032*/ 	.short	(.L_9 - .L_8)
	.align		4
.L_8:
        /*0034*/ 	.word	index@(clip)
        /*0038*/ 	.word	0x0000000a


	//----- nvinfo : EIATTR_FRAME_SIZE
	.align		4
.L_9:
        /*003c*/ 	.byte	0x04, 0x11
        /*003e*/ 	.short	(.L_11 - .L_10)
	.align		4
.L_10:
        /*0040*/ 	.word	index@(clip)
        /*0044*/ 	.word	0x00000000


	//----- nvinfo : EIATTR_REGCOUNT
	.align		4
.L_11:
        /*0048*/ 	.byte	0x04, 0x2f
        /*004a*/ 	.short	(.L_13 - .L_12)
	.align		4
.L_12:
        /*004c*/ 	.word	index@(find_difference_profile)
        /*0050*/ 	.word	0x00000012


	//----- nvinfo : EIATTR_FRAME_SIZE
	.align		4
.L_13:
        /*0054*/ 	.byte	0x04, 0x11
        /*0056*/ 	.short	(.L_15 - .L_14)
	.align		4
.L_14:
        /*0058*/ 	.word	index@(find_difference_profile)
        /*005c*/ 	.word	0x00000000


	//----- nvinfo : EIATTR_REGCOUNT
	.align		4
.L_15:
        /*0060*/ 	.byte	0x04, 0x2f
        /*0062*/ 	.short	(.L_17 - .L_16)
	.align		4
.L_16:
        /*0064*/ 	.word	index@(compensate_particle_amount)
        /*0068*/ 	.word	0x0000000a


	//----- nvinfo : EIATTR_FRAME_SIZE
	.align		4
.L_17:
        /*006c*/ 	.byte	0x04, 0x11
        /*006e*/ 	.short	(.L_19 - .L_18)
	.align		4
.L_18:
        /*0070*/ 	.word	index@(compensate_particle_amount)
        /*0074*/ 	.word	0x00000000


	//----- nvinfo : EIATTR_REGCOUNT
	.align		4
.L_19:
        /*0078*/ 	.byte	0x04, 0x2f
        /*007a*/ 	.short	(.L_21 - .L_20)
	.align		4
.L_20:
        /*007c*/ 	.word	index@(count_particles_in_bin)
        /*0080*/ 	.word	0x00000013


	//----- nvinfo : EIATTR_FRAME_SIZE
	.align		4
.L_21:
        /*0084*/ 	.byte	0x04, 0x11
        /*0086*/ 	.short	(.L_23 - .L_22)
	.align		4
.L_22:
        /*0088*/ 	.word	index@(count_particles_in_bin)
        /*008c*/ 	.word	0x00000000


	//----- nvinfo : EIATTR_REGCOUNT
	.align		4
.L_23:
        /*0090*/ 	.byte	0x04, 0x2f
        /*0092*/ 	.short	(.L_25 - .L_24)
	.align		4
.L_24:
        /*0094*/ 	.word	index@(calculate_reciprocal)
        /*0098*/ 	.word	0x0000001a


	//----- nvinfo : EIATTR_FRAME_SIZE
	.align		4
.L_25:
        /*009c*/ 	.byte	0x04, 0x11
        /*009e*/ 	.short	(.L_27 - .L_26)
	.align		4
.L_26:
        /*00a0*/ 	.word	index@($__internal_0_$__cuda_sm20_div_rn_f64_full)
        /*00a4*/ 	.word	0x00000000


	//----- nvinfo : EIATTR_FRAME_SIZE
	.align		4
.L_27:
        /*00a8*/ 	.byte	0x04, 0x11
        /*00aa*/ 	.short	(.L_29 - .L_28)
	.align		4
.L_28:
        /*00ac*/ 	.word	index@(calculate_reciprocal)
        /*00b0*/ 	.word	0x00000000


	//----- nvinfo : EIATTR_REGCOUNT
	.align		4
.L_29:
        /*00b4*/ 	.byte	0x04, 0x2f
        /*00b6*/ 	.short	(.L_31 - .L_30)
	.align		4
.L_30:
        /*00b8*/ 	.word	index@(create_flat_points)
        /*00bc*/ 	.word	0x00000020


	//----- nvinfo : EIATTR_FRAME_SIZE
	.align		4
.L_31:
        /*00c0*/ 	.byte	0x04, 0x11
        /*00c2*/ 	.short	(.L_33 - .L_32)
	.align		4
.L_32:
        /*00c4*/ 	.word	index@(create_flat_points)
        /*00c8*/ 	.word	0x00000000


	//----- nvinfo : EIATTR_MIN_STACK_SIZE
	.align		4
.L_33:
        /*00cc*/ 	.byte	0x04, 0x12
        /*00ce*/ 	.short	(.L_35 - .L_34)
	.align		4
.L_34:
        /*00d0*/ 	.word	index@(create_flat_points)
        /*00d4*/ 	.word	0x00000000


	//----- nvinfo : EIATTR_MIN_STACK_SIZE
	.align		4
.L_35:
        /*00d8*/ 	.byte	0x04, 0x12
        /*00da*/ 	.short	(.L_37 - .L_36)
	.align		4
.L_36:
        /*00dc*/ 	.word	index@(calculate_reciprocal)
        /*00e0*/ 	.word	0x00000000


	//----- nvinfo : EIATTR_MIN_STACK_SIZE
	.align		4
.L_37:
        /*00e4*/ 	.byte	0x04, 0x12
        /*00e6*/ 	.short	(.L_39 - .L_38)
	.align		4
.L_38:
        /*00e8*/ 	.word	index@(count_particles_in_bin)
        /*00ec*/ 	.word	0x00000000


	//----- nvinfo : EIATTR_MIN_STACK_SIZE
	.align		4
.L_39:
        /*00f0*/ 	.byte	0x04, 0x12
        /*00f2*/ 	.short	(.L_41 - .L_40)
	.align		4
.L_40:
        /*00f4*/ 	.word	index@(compensate_particle_amount)
        /*00f8*/ 	.word	0x00000000


	//----- nvinfo : EIATTR_MIN_STACK_SIZE
	.align		4
.L_41:
        /*00fc*/ 	.byte	0x04, 0x12
        /*00fe*/ 	.short	(.L_43 - .L_42)
	.align		4
.L_42:
        /*0100*/ 	.word	index@(find_difference_profile)
        /*0104*/ 	.word	0x00000000


	//----- nvinfo : EIATTR_MIN_STACK_SIZE
	.align		4
.L_43:
        /*0108*/ 	.byte	0x04, 0x12
        /*010a*/ 	.short	(.L_45 - .L_44)
	.align		4
.L_44:
        /*010c*/ 	.word	index@(clip)
        /*0110*/ 	.word	0x00000000


	//----- nvinfo : EIATTR_MIN_STACK_SIZE
	.align		4
.L_45:
        /*0114*/ 	.byte	0x04, 0x12
        /*0116*/ 	.short	(.L_47 - .L_46)
	.align		4
.L_46:
        /*0118*/ 	.word	index@(project)
        /*011c*/ 	.word	0x00000000


	//----- nvinfo : EIATTR_MIN_STACK_SIZE
	.align		4
.L_47:
        /*0120*/ 	.byte	0x04, 0x12
        /*0122*/ 	.short	(.L_49 - .L_48)
	.align		4
.L_48:
        /*0124*/ 	.word	index@(back_project)
        /*0128*/ 	.word	0x00000000
.L_49:


//--------------------- .nv.compat                --------------------------
	.section	.nv.compat,"",@"SHT_CUDA_COMPAT_INFO"
	.align	4
        /*0000*/ 	.byte	0x02, 0x09, 0x00, 0x00, 0x02, 0x02, 0x01, 0x00, 0x02, 0x05, 0x05, 0x00, 0x03, 0x07, 0x01, 0x01
        /*0010*/ 	.byte	0x02, 0x03, 0x00, 0x00, 0x02, 0x06, 0x01, 0x00, 0x04, 0x0b, 0x08, 0x00, 0x01, 0x00, 0x00, 0x00
        /*0020*/ 	.byte	0x00, 0x00, 0x00, 0x00


//--------------------- .nv.info.create_flat_points --------------------------
	.section	.nv.info.create_flat_points,"",@"SHT_CUDA_INFO"
	.sectionflags	@""
	.align	4


	//----- nvinfo : EIATTR_CUDA_API_VERSION
	.align		4
        /*0000*/ 	.byte	0x04, 0x37
        /*0002*/ 	.short	(.L_51 - .L_50)
.L_50:
        /*0004*/ 	.word	0x00000082


	//----- nvinfo : EIATTR_KPARAM_INFO
	.align		4
.L_51:
        /*0008*/ 	.byte	0x04, 0x17
        /*000a*/ 	.short	(.L_53 - .L_52)
.L_52:
        /*000c*/ 	.word	0x00000000
        /*0010*/ 	.short	0x0003
        /*0012*/ 	.short	0x0010
        /*0014*/ 	.byte	0x00, 0xf0, 0x11, 0x00


	//----- nvinfo : EIATTR_KPARAM_INFO
	.align		4
.L_53:
        /*0018*/ 	.byte	0x04, 0x17
        /*001a*/ 	.short	(.L_55 - .L_54)
.L_54:
        /*001c*/ 	.word	0x00000000
        /*0020*/ 	.short	0x0002
        /*0022*/ 	.short	0x000c
        /*0024*/ 	.byte	0x00, 0xf0, 0x11, 0x00


	//----- nvinfo : EIATTR_KPARAM_INFO
	.align		4
.L_55:
        /*0028*/ 	.byte	0x04, 0x17
        /*002a*/ 	.short	(.L_57 - .L_56)
.L_56:
        /*002c*/ 	.word	0x00000000
        /*0030*/ 	.short	0x0001
        /*0032*/ 	.short	0x0008
        /*0034*/ 	.byte	0x00, 0xf0, 0x11, 0x00


	//----- nvinfo : EIATTR_KPARAM_INFO
	.align		4
.L_57:
        /*0038*/ 	.byte	0x04, 0x17
        /*003a*/ 	.short	(.L_59 - .L_58)
.L_58:
        /*003c*/ 	.word	0x00000000
        /*0040*/ 	.short	0x0000
        /*0042*/ 	.short	0x0000
        /*0044*/ 	.byte	0x00, 0xf5, 0x21, 0x00


	//----- nvinfo : EIATTR_SPARSE_MMA_MASK
	.align		4
.L_59:
        /*0048*/ 	.byte	0x03, 0x50
        /*004a*/ 	.short	0x0000


	//----- nvinfo : EIATTR_MAXREG_COUNT
	.align		4
        /*004c*/ 	.byte	0x03, 0x1b
        /*004e*/ 	.short	0x00ff


	//----- nvinfo : EIATTR_MERCURY_ISA_VERSION
	.align		4
        /*0050*/ 	.byte	0x03, 0x5f
        /*0052*/ 	.short	0x0101


	//----- nvinfo : EIATTR_VRC_CTA_INIT_COUNT
	.align		4
        /*0054*/ 	.byte	0x02, 0x4a
	.zero		1
	.zero		1


	//----- nvinfo : EIATTR_EXIT_INSTR_OFFSETS
	.align		4
        /*0058*/ 	.byte	0x04, 0x1c
        /*005a*/ 	.short	(.L_61 - .L_60)


	//   ....[0]....
.L_60:
        /*005c*/ 	.word	0x00000080


	//   ....[1]....
        /*0060*/ 	.word	0x000005a0


	//   ....[2]....
        /*0064*/ 	.word	0x00000820


	//   ....[3]....
        /*0068*/ 	.word	0x000009a0


	//   ....[4]....
        /*006c*/ 	.word	0x00000a90


	//----- nvinfo : EIATTR_CBANK_PARAM_SIZE
	.align		4
.L_61:
        /*0070*/ 	.byte	0x03, 0x19
        /*0072*/ 	.short	0x0014


	//----- nvinfo : EIATTR_PARAM_CBANK
	.align		4
        /*0074*/ 	.byte	0x04, 0x0a
        /*0076*/ 	.short	(.L_63 - .L_62)
	.align		4
.L_62:
        /*0078*/ 	.word	index@(.nv.constant0.create_flat_points)
        /*007c*/ 	.short	0x0380
        /*007e*/ 	.short	0x0014


	//----- nvinfo : EIATTR_SW_WAR
	.align		4
.L_63:
        /*0080*/ 	.byte	0x04, 0x36
        /*0082*/ 	.short	(.L_65 - .L_64)
.L_64:
        /*0084*/ 	.word	0x00000008
.L_65:


//--------------------- .nv.info.calculate_reciprocal --------------------------
	.section	.nv.info.calculate_reciprocal,"",@"SHT_CUDA_INFO"
	.sectionflags	@""
	.align	4


	//----- nvinfo : EIATTR_CUDA_API_VERSION
	.align		4
        /*0000*/ 	.byte	0x04, 0x37
        /*0002*/ 	.short	(.L_67 - .L_66)
.L_66:
        /*0004*/ 	.word	0x00000082


	//----- nvinfo : EIATTR_KPARAM_INFO
	.align		4
.L_67:
        /*0008*/ 	.byte	0x04, 0x17
        /*000a*/ 	.short	(.L_69 - .L_68)
.L_68:
        /*000c*/ 	.word	0x00000000
        /*0010*/ 	.short	0x0003
        /*0012*/ 	.short	0x0010
        /*0014*/ 	.byte	0x00, 0xf0, 0x21, 0x00


	//----- nvinfo : EIATTR_KPARAM_INFO
	.align		4
.L_69:
        /*0018*/ 	.byte	0x04, 0x17
        /*001a*/ 	.short	(.L_71 - .L_70)
.L_70:
        /*001c*/ 	.word	0x00000000
        /*0020*/ 	.short	0x0002
        /*0022*/ 	.short	0x000c
        /*0024*/ 	.byte	0x00, 0xf0, 0x11, 0x00


	//----- nvinfo : EIATTR_KPARAM_INFO
	.align		4
.L_71:
        /*0028*/ 	.byte	0x04, 0x17
        /*002a*/ 	.short	(.L_73 - .L_72)
.L_72:
        /*002c*/ 	.word	0x00000000
        /*0030*/ 	.short	0x0001
        /*0032*/ 	.short	0x0008
        /*0034*/ 	.byte	0x00, 0xf0, 0x11, 0x00


	//----- nvinfo : EIATTR_KPARAM_INFO
	.align		4
.L_73:
        /*0038*/ 	.byte	0x04, 0x17
        /*003a*/ 	.short	(.L_75 - .L_74)
.L_74:
        /*003c*/ 	.word	0x00000000
        /*0040*/ 	.short	0x0000
        /*0042*/ 	.short	0x0000
        /*0044*/ 	.byte	0x00, 0xf5, 0x21, 0x00


	//----- nvinfo : EIATTR_SPARSE_MMA_MASK
	.align		4
.L_75:
        /*0048*/ 	.byte	0x03, 0x50
        /*004a*/ 	.short	0x0000


	//----- nvinfo : EIATTR_MAXREG_COUNT
	.align		4
        /*004c*/ 	.byte	0x03, 0x1b
        /*004e*/ 	.short	0x00ff


	//----- nvinfo : EIATTR_MERCURY_ISA_VERSION
	.align		4
        /*0050*/ 	.byte	0x03, 0x5f
        /*0052*/ 	.short	0x0101


	//----- nvinfo : EIATTR_VRC_CTA_INIT_COUNT
	.align		4
        /*0054*/ 	.byte	0x02, 0x4a
	.zero		1
	.zero		1


	//----- nvinfo : EIATTR_EXIT_INSTR_OFFSETS
	.align		4
        /*0058*/ 	.byte	0x04, 0x1c
        /*005a*/ 	.short	(.L_77 - .L_76)


	//   ....[0]....
.L_76:
        /*005c*/ 	.word	0x00000080


	//   ....[1]....
        /*0060*/ 	.word	0x00000270


	//----- nvinfo : EIATTR_CRS_STACK_SIZE
	.align		4
.L_77:
        /*0064*/ 	.byte	0x04, 0x1e
        /*0066*/ 	.short	(.L_79 - .L_78)
.L_78:
        /*0068*/ 	.word	0x00000000


	//----- nvinfo : EIATTR_CBANK_PARAM_SIZE
	.align		4
.L_79:
        /*006c*/ 	.byte	0x03, 0x19
        /*006e*/ 	.short	0x0018


	//----- nvinfo : EIATTR_PARAM_CBANK
	.align		4
        /*0070*/ 	.byte	0x04, 0x0a
        /*0072*/ 	.short	(.L_81 - .L_80)
	.align		4
.L_80:
        /*0074*/ 	.word	index@(.nv.constant0.calculate_reciprocal)
        /*0078*/ 	.short	0x0380
        /*007a*/ 	.short	0x0018


	//----- nvinfo : EIATTR_SW_WAR
	.align		4
.L_81:
        /*007c*/ 	.byte	0x04, 0x36
        /*007e*/ 	.short	(.L_83 - .L_82)
.L_82:
        /*0080*/ 	.word	0x00000008
.L_83:


//--------------------- .nv.info.count_particles_in_bin --------------------------
	.section	.nv.info.count_particles_in_bin,"",@"SHT_CUDA_INFO"
	.sectionflags	@""
	.align	4


	//----- nvinfo : EIATTR_CUDA_API_VERSION
	.align		4
        /*0000*/ 	.byte	0x04, 0x37
        /*0002*/ 	.short	(.L_85 - .L_84)
.L_84:
        /*0004*/ 	.word	0x00000082


	//----- nvinfo : EIATTR_KPARAM_INFO
	.align		4
.L_85:
        /*0008*/ 	.byte	0x04, 0x17
        /*000a*/ 	.short	(.L_87 - .L_86)
.L_86:
        /*000c*/ 	.word	0x00000000
        /*0010*/ 	.short	0x0004
        /*0012*/ 	.short	0x0018
        /*0014*/ 	.byte	0x00, 0xf0, 0x11, 0x00


	//----- nvinfo : EIATTR_KPARAM_INFO
	.align		4
.L_87:
        /*0018*/ 	.byte	0x04, 0x17
        /*001a*/ 	.short	(.L_89 - .L_88)
.L_88:
        /*001c*/ 	.word	0x00000000
        /*0020*/ 	.short	0x0003
        /*0022*/ 	.short	0x0014
        /*0024*/ 	.byte	0x00, 0xf0, 0x11, 0x00


	//----- nvinfo : EIATTR_KPARAM_INFO
	.align		4
.L_89:
        /*0028*/ 	.byte	0x04, 0x17
        /*002a*/ 	.short	(.L_91 - .L_90)
.L_90:
        /*002c*/ 	.word	0x00000000
        /*0030*/ 	.short	0x0002
        /*0032*/ 	.short	0x0010
        /*0034*/ 	.byte	0x00, 0xf0, 0x11, 0x00


	//----- nvinfo : EIATTR_KPARAM_INFO
	.align		4
.L_91:
        /*0038*/ 	.byte	0x04, 0x17
        /*003a*/ 	.short	(.L_93 - .L_92)
.L_92:
        /*003c*/ 	.word	0x00000000
        /*0040*/ 	.short	0x0001
        /*0042*/ 	.short	0x0008
        /*0044*/ 	.byte	0x00, 0xf5, 0x21, 0x00


	//----- nvinfo : EIATTR_KPARAM_INFO
	.align		4
.L_93:
        /*0048*/ 	.byte	0x04, 0x17
        /*004a*/ 	.short	(.L_95 - .L_94)
.L_94:
        /*004c*/ 	.word	0x00000000
        /*0050*/ 	.short	0x0000
        /*0052*/ 	.short	0x0000
        /*0054*/ 	.byte	0x00, 0xf5, 0x21, 0x00


	//----- nvinfo : EIATTR_SPARSE_MMA_MASK
	.align		4
.L_95:
        /*0058*/ 	.byte	0x03, 0x50
        /*005a*/ 	.short	0x0000


	//----- nvinfo : EIATTR_MAXREG_COUNT
	.align		4
        /*005c*/ 	.byte	0x03, 0x1b
        /*005e*/ 	.short	0x00ff


	//----- nvinfo : EIATTR_MERCURY_ISA_VERSION
	.align		4
        /*0060*/ 	.byte	0x03, 0x5f
        /*0062*/ 	.short	0x0101


	//----- nvinfo : EIATTR_VRC_CTA_INIT_COUNT
	.align		4
        /*0064*/ 	.byte	0x02, 0x4a
	.zero		1
	.zero		1


	//----- nvinfo : EIATTR_EXIT_INSTR_OFFSETS
	.align		4
        /*0068*/ 	.byte	0x04, 0x1c
        /*006a*/ 	.short	(.L_97 - .L_96)


	//   ....[0]....
.L_96:
        /*006c*/ 	.word	0x00000080


	//   ....[1]....
        /*0070*/ 	.word	0x00000310


	//----- nvinfo : EIATTR_CRS_STACK_SIZE
	.align		4
.L_97:
        /*0074*/ 	.byte	0x04, 0x1e
        /*0076*/ 	.short	(.L_99 - .L_98)
.L_98:
        /*0078*/ 	.word	0x00000000


	//----- nvinfo : EIATTR_CBANK_PARAM_SIZE
	.align		4
.L_99:
        /*007c*/ 	.byte	0x03, 0x19
        /*007e*/ 	.short	0x001c


	//----- nvinfo : EIATTR_PARAM_CBANK
	.align		4
        /*0080*/ 	.byte	0x04, 0x0a
        /*0082*/ 	.short	(.L_101 - .L_100)
	.align		4
.L_100:
        /*0084*/ 	.word	index@(.nv.constant0.count_particles_in_bin)
        /*0088*/ 	.short	0x0380
        /*008a*/ 	.short	0x001c


	//----- nvinfo : EIATTR_SW_WAR
	.align		4
.L_101:
        /*008c*/ 	.byte	0x04, 0x36
        /*008e*/ 	.short	(.L_103 - .L_102)
.L_102:
        /*0090*/ 	.word	0x00000008
.L_103:


//--------------------- .nv.info.compensate_particle_amount --------------------------
	.section	.nv.info.compensate_particle_amount,"",@"SHT_CUDA_INFO"
	.sectionflags	@""
	.align	4


	//----- nvinfo : EIATTR_CUDA_API_VERSION
	.align		4
        /*0000*/ 	.byte	0x04, 0x37
        /*0002*/ 	.short	(.L_105 - .L_104)
.L_104:
        /*0004*/ 	.word	0x00000082


	//----- nvinfo : EIATTR_KPARAM_INFO
	.align		4
.L_105:
        /*0008*/ 	.byte	0x04, 0x17
        /*000a*/ 	.short	(.L_107 - .L_106)
.L_106:
        /*000c*/ 	.word	0x00000000
        /*0010*/ 	.short	0x0003
        /*0012*/ 	.short	0x0014
        /*0014*/ 	.byte	0x00, 0xf0, 0x11, 0x00


	//----- nvinfo : EIATTR_KPARAM_INFO
	.align		4
.L_107:
        /*0018*/ 	.byte	0x04, 0x17
        /*001a*/ 	.short	(.L_109 - .L_108)
.L_108:
        /*001c*/ 	.word	0x00000000
        /*0020*/ 	.short	0x0002
        /*0022*/ 	.short	0x0010
        /*0024*/ 	.byte	0x00, 0xf0, 0x11, 0x00


	//----- nvinfo : EIATTR_KPARAM_INFO
	.align		4
.L_109:
        /*0028*/ 	.byte	0x04, 0x17
        /*002a*/ 	.short	(.L_111 - .L_110)
.L_110:
        /*002c*/ 	.word	0x00000000
        /*0030*/ 	.short	0x0001
        /*0032*/ 	.short	0x0008
        /*0034*/ 	.byte	0x00, 0xf5, 0x21, 0x00


	//----- nvinfo : EIATTR_KPARAM_INFO
	.align		4
.L_111:
        /*0038*/ 	.byte	0x04, 0x17
        /*003a*/ 	.short	(.L_113 - .L_112)
.L_112:
        /*003c*/ 	.word	0x00000000
        /*0040*/ 	.short	0x0000
        /*0042*/ 	.short	0x0000
        /*0044*/ 	.byte	0x00, 0xf5, 0x21, 0x00


	//----- nvinfo : EIATTR_SPARSE_MMA_MASK
	.align		4
.L_113:
        /*0048*/ 	.byte	0x03, 0x50
        /*004a*/ 	.short	0x0000


	//----- nvinfo : EIATTR_MAXREG_COUNT
	.align		4
        /*004c*/ 	.byte	0x03, 0x1b
        /*004e*/ 	.short	0x00ff


	//----- nvinfo : EIATTR_MERCURY_ISA_VERSION
	.align		4
        /*0050*/ 	.byte	0x03, 0x5f
        /*0052*/ 	.short	0x0101


	//----- nvinfo : EIATTR_VRC_CTA_INIT_COUNT
	.align		4
        /*0054*/ 	.byte	0x02, 0x4a
	.zero		1
	.zero		1


	//----- nvinfo : EIATTR_EXIT_INSTR_OFFSETS
	.align		4
        /*0058*/ 	.byte	0x04, 0x1c
        /*005a*/ 	.short	(.L_115 - .L_114)


	//   ....[0]....
.L_114:
        /*005c*/ 	.word	0x00000080


	//   ....[1]....
        /*0060*/ 	.word	0x00000120


	//----- nvinfo : EIATTR_CBANK_PARAM_SIZE
	.align		4
.L_115:
        /*0064*/ 	.byte	0x03, 0x19
        /*0066*/ 	.short	0x0018


	//----- nvinfo : EIATTR_PARAM_CBANK
	.align		4
        /*0068*/ 	.byte	0x04, 0x0a
        /*006a*/ 	.short	(.L_117 - .L_116)
	.align		4
.L_116:
        /*006c*/ 	.word	index@(.nv.constant0.compensate_particle_amount)
        /*0070*/ 	.short	0x0380
        /*0072*/ 	.short	0x0018


	//----- nvinfo : EIATTR_SW_WAR
	.align		4
.L_117:
        /*0074*/ 	.byte	0x04, 0x36
        /*0076*/ 	.short	(.L_119 - .L_118)
.L_118:
        /*0078*/ 	.word	0x00000008
.L_119:


//--------------------- .nv.info.find_difference_profile --------------------------
	.section	.nv.info.find_difference_profile,"",@"SHT_CUDA_INFO"
	.sectionflags	@""
	.align	4


	//----- nvinfo : EIATTR_CUDA_API_VERSION
	.align		4
        /*0000*/ 	.byte	0x04, 0x37
        /*0002*/ 	.short	(.L_121 - .L_120)
.L_120:
        /*0004*/ 	.word	0x00000082


	//----- nvinfo : EIATTR_KPARAM_INFO
	.align		4
.L_121:
        /*0008*/ 	.byte	0x04, 0x17
        /*000a*/ 	.short	(.L_123 - .L_122)
.L_122:
        /*000c*/ 	.word	0x00000000
        /*0010*/ 	.short	0x0003
        /*0012*/ 	.short	0x0018
        /*0014*/ 	.byte	0x00, 0xf0, 0x11, 0x00


	//----- nvinfo : EIATTR_KPARAM_INFO
	.align		4
.L_123:
        /*0018*/ 	.byte	0x04, 0x17
        /*001a*/ 	.short	(.L_125 - .L_124)
.L_124:
        /*001c*/ 	.word	0x00000000
        /*0020*/ 	.short	0x0002
        /*0022*/ 	.short	0x0010
        /*0024*/ 	.byte	0x00, 0xf5, 0x21, 0x00


	//----- nvinfo : EIATTR_KPARAM_INFO
	.align		4
.L_125:
        /*0028*/ 	.byte	0x04, 0x17
        /*002a*/ 	.short	(.L_127 - .L_126)
.L_126:
        /*002c*/ 	.word	0x00000000
        /*0030*/ 	.short	0x0001
        /*0032*/ 	.short	0x0008
        /*0034*/ 	.byte	0x00, 0xf5, 0x21, 0x00


	//----- nvinfo : EIATTR_KPARAM_INFO
	.align		4
.L_127:
        /*0038*/ 	.byte	0x04, 0x17
        /*003a*/ 	.short	(.L_129 - .L_128)
.L_128:
        /*003c*/ 	.word	0x00000000
        /*0040*/ 	.short	0x0000
        /*0042*/ 	.short	0x0000
        /*0044*/ 	.byte	0x00, 0xf5, 0x21, 0x00


	//----- nvinfo : EIATTR_SPARSE_MMA_MASK
	.align		4
.L_129:
        /*0048*/ 	.byte	0x03, 0x50
        /*004a*/ 	.short	0x0000


	//----- nvinfo : EIATTR_MAXREG_COUNT
	.align		4
        /*004c*/ 	.byte	0x03, 0x1b
        /*004e*/ 	.short	0x00ff


	//----- nvinfo : EIATTR_MERCURY_ISA_VERSION
	.align		4
        /*0050*/ 	.byte	0x03, 0x5f
        /*0052*/ 	.short	0x0101


	//----- nvinfo : EIATTR_VRC_CTA_INIT_COUNT
	.align		4
        /*0054*/ 	.byte	0x02, 0x4a
	.zero		1
	.zero		1


	//----- nvinfo : EIATTR_EXIT_INSTR_OFFSETS
	.align		4
        /*0058*/ 	.byte	0x04, 0x1c
        /*005a*/ 	.short	(.L_131 - .L_130)


	//   ....[0]....
.L_130:
        /*005c*/ 	.word	0x00000070


	//   ....[1]....
        /*0060*/ 	.word	0x00000180


	//----- nvinfo : EIATTR_CRS_STACK_SIZE
	.align		4
.L_131:
        /*0064*/ 	.byte	0x04, 0x1e
        /*0066*/ 	.short	(.L_133 - .L_132)
.L_132:
        /*0068*/ 	.word	0x00000000


	//----- nvinfo : EIATTR_CBANK_PARAM_SIZE
	.align		4
.L_133:
        /*006c*/ 	.byte	0x03, 0x19
        /*006e*/ 	.short	0x001c


	//----- nvinfo : EIATTR_PARAM_CBANK
	.align		4
        /*0070*/ 	.byte	0x04, 0x0a
        /*0072*/ 	.short	(.L_135 - .L_134)
	.align		4
.L_134:
        /*0074*/ 	.word	index@(.nv.constant0.find_difference_profile)
        /*0078*/ 	.short	0x0380
        /*007a*/ 	.short	0x001c


	//----- nvinfo : EIATTR_SW_WAR
	.align		4
.L_135:
        /*007c*/ 	.byte	0x04, 0x36
        /*007e*/ 	.short	(.L_137 - .L_136)
.L_136:
        /*0080*/ 	.word	0x00000008
.L_137:


//--------------------- .nv.info.clip             --------------------------
	.section	.nv.info.clip,"",@"SHT_CUDA_INFO"
	.sectionflags	@""
	.align	4


	//----- nvinfo : EIATTR_CUDA_API_VERSION
	.align		4
        /*0000*/ 	.byte	0x04, 0x37
        /*0002*/ 	.short	(.L_139 - .L_138)
.L_138:
        /*0004*/ 	.word	0x00000082


	//----- nvinfo : EIATTR_KPARAM_INFO
	.align		4
.L_139:
        /*0008*/ 	.byte	0x04, 0x17
        /*000a*/ 	.short	(.L_141 - .L_140)
.L_140:
        /*000c*/ 	.word	0x00000000
        /*0010*/ 	.short	0x0002
        /*0012*/ 	.short	0x0010
        /*0014*/ 	.byte	0x00, 0xf0, 0x21, 0x00


	//----- nvinfo : EIATTR_KPARAM_INFO
	.align		4
.L_141:
        /*0018*/ 	.byte	0x04, 0x17
        /*001a*/ 	.short	(.L_143 - .L_142)
.L_142:
        /*001c*/ 	.word	0x00000000
        /*0020*/ 	.short	0x0001
        /*0022*/ 	.short	0x0008
        /*0024*/ 	.byte	0x00, 0xf0, 0x11, 0x00


	//----- nvinfo : EIATTR_KPARAM_INFO
	.align		4
.L_143:
        /*0028*/ 	.byte	0x04, 0x17
        /*002a*/ 	.short	(.L_145 - .L_144)
.L_144:
        /*002c*/ 	.word	0x00000000
        /*0030*/ 	.short	0x0000
        /*0032*/ 	.short	0x0000
        /*0034*/ 	.byte	0x00, 0xf5, 0x21, 0x00


	//----- nvinfo : EIATTR_SPARSE_MMA_MASK
	.align		4
.L_145:
        /*0038*/ 	.byte	0x03, 0x50
        /*003a*/ 	.short	0x0000


	//----- nvinfo : EIATTR_MAXREG_COUNT
	.align		4
        /*003c*/ 	.byte	0x03, 0x1b
        /*003e*/ 	.short	0x00ff


	//----- nvinfo : EIATTR_MERCURY_ISA_VERSION
	.align		4
        /*0040*/ 	.byte	0x03, 0x5f
        /*0042*/ 	.short	0x0101


	//----- nvinfo : EIATTR_VRC_CTA_INIT_COUNT
	.align		4
        /*0044*/ 	.byte	0x02, 0x4a
	.zero		1
	.zero		1


	//----- nvinfo : EIATTR_EXIT_INSTR_OFFSETS
	.align		4
        /*0048*/ 	.byte	0x04, 0x1c
        /*004a*/ 	.short	(.L_147 - .L_146)


	//   ....[0]....
.L_146:
        /*004c*/ 	.word	0x00000070


	//   ....[1]....
        /*0050*/ 	.word	0x000000e0


	//   ....[2]....
        /*0054*/ 	.word	0x00000100


	//----- nvinfo : EIATTR_CBANK_PARAM_SIZE
	.align		4
.L_147:
        /*0058*/ 	.byte	0x03, 0x19
        /*005a*/ 	.short	0x0018


	//----- nvinfo : EIATTR_PARAM_CBANK
	.align		4
        /*005c*/ 	.byte	0x04, 0x0a
        /*005e*/ 	.short	(.L_149 - .L_148)
	.align		4
.L_148:
        /*0060*/ 	.word	index@(.nv.constant0.clip)
        /*0064*/ 	.short	0x0380
        /*0066*/ 	.short	0x0018


	//----- nvinfo : EIATTR_SW_WAR
	.align		4
.L_149:
        /*0068*/ 	.byte	0x04, 0x36
        /*006a*/ 	.short	(.L_151 - .L_150)
.L_150:
        /*006c*/ 	.word	0x00000008
.L_151:


//--------------------- .nv.info.project          --------------------------
	.section	.nv.info.project,"",@"SHT_CUDA_INFO"
	.sectionflags	@""
	.align	4


	//----- nvinfo : EIATTR_CUDA_API_VERSION
	.align		4
        /*0000*/ 	.byte	0x04, 0x37
        /*0002*/ 	.short	(.L_153 - .L_152)
.L_152:
        /*0004*/ 	.word	0x00000082


	//----- nvinfo : EIATTR_KPARAM_INFO
	.align		4
.L_153:
        /*0008*/ 	.byte	0x04, 0x17
        /*000a*/ 	.short	(.L_155 - .L_154)
.L_154:
        /*000c*/ 	.word	0x00000000
        /*0010*/ 	.short	0x0004
        /*0012*/ 	.short	0x001c
        /*0014*/ 	.byte	0x00, 0xf0, 0x11, 0x00


	//----- nvinfo : EIATTR_KPARAM_INFO
	.align		4
.L_155:
        /*0018*/ 	.byte	0x04, 0x17
        /*001a*/ 	.short	(.L_157 - .L_156)
.L_156:
        /*001c*/ 	.word	0x00000000
        /*0020*/ 	.short	0x0003
        /*0022*/ 	.short	0x0018
        /*0024*/ 	.byte	0x00, 0xf0, 0x11, 0x00


	//----- nvinfo : EIATTR_KPARAM_INFO
	.align		4
.L_157:
        /*0028*/ 	.byte	0x04, 0x17
        /*002a*/ 	.short	(.L_159 - .L_158)
.L_158:
        /*002c*/ 	.word	0x00000000
        /*0030*/ 	.short	0x0002
        /*0032*/ 	.short	0x0010
        /*0034*/ 	.byte	0x00, 0xf5, 0x21, 0x00


	//----- nvinfo : EIATTR_KPARAM_INFO
	.align		4
.L_159:
        /*0038*/ 	.byte	0x04, 0x17
        /*003a*/ 	.short	(.L_161 - .L_160)
.L_160:
        /*003c*/ 	.word	0x00000000
        /*0040*/ 	.short	0x0001
        /*0042*/ 	.short	0x0008
        /*0044*/ 	.byte	0x00, 0xf5, 0x21, 0x00


	//----- nvinfo : EIATTR_KPARAM_INFO
	.align		4
.L_161:
        /*0048*/ 	.byte	0x04, 0x17
        /*004a*/ 	.short	(.L_163 - .L_162)
.L_162:
        /*004c*/ 	.word	0x00000000
        /*0050*/ 	.short	0x0000
        /*0052*/ 	.short	0x0000
        /*0054*/ 	.byte	0x00, 0xf5, 0x21, 0x00


	//----- nvinfo : EIATTR_SPARSE_MMA_MASK
	.align		4
.L_163:
        /*0058*/ 	.byte	0x03, 0x50
        /*005a*/ 	.short	0x0000


	//----- nvinfo : EIATTR_MAXREG_COUNT
	.align		4
        /*005c*/ 	.byte	0x03, 0x1b
        /*005e*/ 	.short	0x00ff


	//----- nvinfo : EIATTR_MERCURY_ISA_VERSION
	.align		4
        /*0060*/ 	.byte	0x03, 0x5f
        /*0062*/ 	.short	0x0101


	//----- nvinfo : EIATTR_VRC_CTA_INIT_COUNT
	.align		4
        /*0064*/ 	.byte	0x02, 0x4a
	.zero		1
	.zero		1


	//----- nvinfo : EIATTR_EXIT_INSTR_OFFSETS
	.align		4
        /*0068*/ 	.byte	0x04, 0x1c
        /*006a*/ 	.short	(.L_165 - .L_164)


	//   ....[0]....
.L_164:
        /*006c*/ 	.word	0x00000080


	//   ....[1]....
        /*0070*/ 	.word	0x000002a0


	//----- nvinfo : EIATTR_CBANK_PARAM_SIZE
	.align		4
.L_165:
        /*0074*/ 	.byte	0x03, 0x19
        /*0076*/ 	.short	0x0020


	//----- nvinfo : EIATTR_PARAM_CBANK
	.align		4
        /*0078*/ 	.byte	0x04, 0x0a
        /*007a*/ 	.short	(.L_167 - .L_166)
	.align		4
.L_166:
        /*007c*/ 	.word	index@(.nv.constant0.project)
        /*0080*/ 	.short	0x0380
        /*0082*/ 	.short	0x0020


	//----- nvinfo : EIATTR_SW_WAR
	.align		4
.L_167:
        /*0084*/ 	.byte	0x04, 0x36
        /*0086*/ 	.short	(.L_169 - .L_168)
.L_168:
        /*0088*/ 	.word	0x00000008
.L_169:


//--------------------- .nv.info.back_project     --------------------------
	.section	.nv.info.back_project,"",@"SHT_CUDA_INFO"
	.sectionflags	@""
	.align	4


	//----- nvinfo : EIATTR_CUDA_API_VERSION
	.align		4
        /*0000*/ 	.byte	0x04, 0x37
        /*0002*/ 	.short	(.L_171 - .L_170)
.L_170:
        /*0004*/ 	.word	0x00000082


	//----- nvinfo : EIATTR_KPARAM_INFO
	.align		4
.L_171:
        /*0008*/ 	.byte	0x04, 0x17
        /*000a*/ 	.short	(.L_173 - .L_172)
.L_172:
        /*000c*/ 	.word	0x00000000
        /*0010*/ 	.short	0x0004
        /*0012*/ 	.short	0x001c
        /*0014*/ 	.byte	0x00, 0xf0, 0x11, 0x00


	//----- nvinfo : EIATTR_KPARAM_INFO
	.align		4
.L_173:
        /*0018*/ 	.byte	0x04, 0x17
        /*001a*/ 	.short	(.L_175 - .L_174)
.L_174:
        /*001c*/ 	.word	0x00000000
        /*0020*/ 	.short	0x0003
        /*0022*/ 	.short	0x0018
        /*0024*/ 	.byte	0x00, 0xf0, 0x11, 0x00


	//----- nvinfo : EIATTR_KPARAM_INFO
	.align		4
.L_175:
        /*0028*/ 	.byte	0x04, 0x17
        /*002a*/ 	.short	(.L_177 - .L_176)
.L_176:
        /*002c*/ 	.word	0x00000000
        /*0030*/ 	.short	0x0002
        /*0032*/ 	.short	0x0010
        /*0034*/ 	.byte	0x00, 0xf5, 0x21, 0x00


	//----- nvinfo : EIATTR_KPARAM_INFO
	.align		4
.L_177:
        /*0038*/ 	.byte	0x04, 0x17
        /*003a*/ 	.short	(.L_179 - .L_178)
.L_178:
        /*003c*/ 	.word	0x00000000
        /*0040*/ 	.short	0x0001
        /*0042*/ 	.short	0x0008
        /*0044*/ 	.byte	0x00, 0xf5, 0x21, 0x00


	//----- nvinfo : EIATTR_KPARAM_INFO
	.align		4
.L_179:
        /*0048*/ 	.byte	0x04, 0x17
        /*004a*/ 	.short	(.L_181 - .L_180)
.L_180:
        /*004c*/ 	.word	0x00000000
        /*0050*/ 	.short	0x0000
        /*0052*/ 	.short	0x0000
        /*0054*/ 	.byte	0x00, 0xf5, 0x21, 0x00


	//----- nvinfo : EIATTR_SPARSE_MMA_MASK
	.align		4
.L_181:
        /*0058*/ 	.byte	0x03, 0x50
        /*005a*/ 	.short	0x0000


	//----- nvinfo : EIATTR_MAXREG_COUNT
	.align		4
        /*005c*/ 	.byte	0x03, 0x1b
        /*005e*/ 	.short	0x00ff


	//----- nvinfo : EIATTR_MERCURY_ISA_VERSION
	.align		4
        /*0060*/ 	.byte	0x03, 0x5f
        /*0062*/ 	.short	0x0101


	//----- nvinfo : EIATTR_VRC_CTA_INIT_COUNT
	.align		4
        /*0064*/ 	.byte	0x02, 0x4a
	.zero		1
	.zero		1


	//----- nvinfo : EIATTR_EXIT_INSTR_OFFSETS
	.align		4
        /*0068*/ 	.byte	0x04, 0x1c
        /*006a*/ 	.short	(.L_183 - .L_182)


	//   ....[0]....
.L_182:
        /*006c*/ 	.word	0x00000080


	//   ....[1]....
        /*0070*/ 	.word	0x000002a0


	//----- nvinfo : EIATTR_CBANK_PARAM_SIZE
	.align		4
.L_183:
        /*0074*/ 	.byte	0x03, 0x19
        /*0076*/ 	.short	0x0020


	//----- nvinfo : EIATTR_PARAM_CBANK
	.align		4
        /*0078*/ 	.byte	0x04, 0x0a
        /*007a*/ 	.short	(.L_185 - .L_184)
	.align		4
.L_184:
        /*007c*/ 	.word	index@(.nv.constant0.back_project)
        /*0080*/ 	.short	0x0380
        /*0082*/ 	.short	0x0020


	//----- nvinfo : EIATTR_SW_WAR
	.align		4
.L_185:
        /*0084*/ 	.byte	0x04, 0x36
        /*0086*/ 	.short	(.L_187 - .L_186)
.L_186:
        /*0088*/ 	.word	0x00000008
.L_187:


//--------------------- .nv.callgraph             --------------------------
	.section	.nv.callgraph,"",@"SHT_CUDA_CALLGRAPH"
	.align	4
	.sectionentsize	8
	.align		4
        /*0000*/ 	.word	0x00000000
	.align		4
        /*0004*/ 	.word	0xffffffff
	.align		4
        /*0008*/ 	.word	0x00000000
	.align		4
        /*000c*/ 	.word	0xfffffffe
	.align		4
        /*0010*/ 	.word	0x00000000
	.align		4
        /*0014*/ 	.word	0xfffffffd
	.align		4
        /*0018*/ 	.word	0x00000000
	.align		4
        /*001c*/ 	.word	0xfffffffc


//--------------------- .text.create_flat_points  --------------------------
	.section	.text.create_flat_points,"ax",@progbits
	.align	128
        .global         create_flat_points
        .type           create_flat_points,@function
        .size           create_flat_points,(.L_x_24 - create_flat_points)
        .other          create_flat_points,@"STO_CUDA_ENTRY STV_DEFAULT"
create_flat_points:
.text.create_flat_points:
[----:B------:R-:W-:Y:S01]  /*0000*/  LDC R1, c[0x0][0x37c] ;  /* 0x0000df00ff017b82 */ /* 0x000fe20000000800 */
[----:B------:R-:W0:Y:S07]  /*0010*/  S2R R0, SR_TID.X ;  /* 0x0000000000007919 */ /* 0x000e2e0000002100 */
[----:B------:R-:W1:Y:S01]  /*0020*/  LDC.64 R2, c[0x0][0x388] ;  /* 0x0000e200ff027b82 */ /* 0x000e620000000a00 */
[----:B------:R-:W0:Y:S01]  /*0030*/  LDCU UR4, c[0x0][0x360] ;  /* 0x00006c00ff0477ac */ /* 0x000e220008000800 */
[----:B------:R-:W0:Y:S01]  /*0040*/  S2R R5, SR_CTAID.X ;  /* 0x0000000000057919 */ /* 0x000e220000002500 */
[----:B-1----:R-:W-:Y:S01]  /*0050*/  ISETP.GE.AND P0, PT, R3, 0x1, PT ;  /* 0x000000010300780c */ /* 0x002fe20003f06270 */
[----:B0-----:R-:W-:-:S05]  /*0060*/  IMAD R0, R5, UR4, R0 ;  /* 0x0000000405007c24 */ /* 0x001fca000f8e0200 */
[----:B------:R-:W-:-:S13]  /*0070*/  ISETP.GE.OR P0, PT, R0, R2, !P0 ;  /* 0x000000020000720c */ /* 0x000fda0004706670 */
[----:B------:R-:W-:Y:S05]  /*0080*/  @P0 EXIT ;  /* 0x000000000000094d */ /* 0x000fea0003800000 */
[C---:B------:R-:W-:Y:S01]  /*0090*/  ISETP.GE.U32.AND P1, PT, R3.reuse, 0x10, PT ;  /* 0x000000100300780c */ /* 0x040fe20003f26070 */
[----:B------:R-:W0:Y:S01]  /*00a0*/  LDCU.64 UR4, c[0x0][0x358] ;  /* 0x00006b00ff0477ac */ /* 0x000e220008000a00 */
[----:B------:R-:W-:Y:S01]  /*00b0*/  LOP3.LUT R24, R3, 0xf, RZ, 0xc0, !PT ;  /* 0x0000000f03187812 */ /* 0x000fe200078ec0ff */
[----:B------:R-:W-:Y:S02]  /*00c0*/  HFMA2 R7, -RZ, RZ, 0, 0 ;  /* 0x00000000ff077431 */ /* 0x000fe400000001ff */
[----:B------:R-:W-:Y:S01]  /*00d0*/  IMAD R0, R0, R3, RZ ;  /* 0x0000000300007224 */ /* 0x000fe200078e02ff */
[----:B------:R-:W-:-:S07]  /*00e0*/  ISETP.NE.AND P0, PT, R24, RZ, PT ;  /* 0x000000ff1800720c */ /* 0x000fce0003f05270 */
[----:B------:R-:W-:Y:S06]  /*00f0*/  @!P1 BRA `(.L_x_0) ;  /* 0x0000000400289947 */ /* 0x000fec0003800000 */
[----:B------:R-:W-:Y:S01]  /*0100*/  LOP3.LUT R7, R3, 0x7ffffff0, RZ, 0xc0, !PT ;  /* 0x7ffffff003077812 */ /* 0x000fe200078ec0ff */
[----:B------:R-:W-:Y:S01]  /*0110*/  IMAD.MOV.U32 R6, RZ, RZ, RZ ;  /* 0x000000ffff067224 */ /* 0x000fe200078e00ff */
[----:B------:R-:W-:-:S03]  /*0120*/  MOV R2, R0 ;  /* 0x0000000000027202 */ /* 0x000fc60000000f00 */
[----:B------:R-:W-:-:S07]  /*0130*/  IMAD.MOV R8, RZ, RZ, -R7 ;  /* 0x000000ffff087224 */ /* 0x000fce00078e0a07 */
.L_x_1:
[----:B-1----:R-:W1:Y:S08]  /*0140*/  LDC.64 R4, c[0x0][0x380] ;  /* 0x0000e000ff047b82 */ /* 0x002e700000000a00 */
[----:B------:R-:W2:Y:S01]  /*0150*/  LDC R9, c[0x0][0x390] ;  /* 0x0000e400ff097b82 */ /* 0x000ea20000000800 */
[----:B-1----:R-:W-:-:S05]  /*0160*/  IMAD.WIDE R4, R2, 0x4, R4 ;  /* 0x0000000402047825 */ /* 0x002fca00078e0204 */
[----:B0-----:R-:W3:Y:S04]  /*0170*/  LDG.E R21, desc[UR4][R4.64+0xc] ;  /* 0x00000c0404157981 */ /* 0x001ee8000c1e1900 */
[----:B------:R-:W4:Y:S04]  /*0180*/  LDG.E R19, desc[UR4][R4.64+0x8] ;  /* 0x0000080404137981 */ /* 0x000f28000c1e1900 */
[----:B------:R-:W5:Y:S04]  /*0190*/  LDG.E R12, desc[UR4][R4.64+0x10] ;  /* 0x00001004040c7981 */ /* 0x000f68000c1e1900 */
[----:B------:R-:W5:Y:S04]  /*01a0*/  LDG.E R13, desc[UR4][R4.64+0x14] ;  /* 0x00001404040d7981 */ /* 0x000f68000c1e1900 */
[----:B------:R-:W5:Y:S04]  /*01b0*/  LDG.E R11, desc[UR4][R4.64+0x18] ;  /* 0x00001804040b7981 */ /* 0x000f68000c1e1900 */
[----:B------:R-:W5:Y:S01]  /*01c0*/  LDG.E R10, desc[UR4][R4.64+0x1c] ;  /* 0x00001c04040a7981 */ /* 0x000f62000c1e1900 */
[C---:B--2---:R-:W-:Y:S01]  /*01d0*/  IMAD R22, R9.reuse, 0x3, R6 ;  /* 0x0000000309167824 */ /* 0x044fe200078e0206 */
[----:B------:R-:W-:-:S02]  /*01e0*/  LEA R20, R9, R6, 0x1 ;  /* 0x0000000609147211 */ /* 0x000fc400078e08ff */
[----:B------:R-:W2:Y:S04]  /*01f0*/  LDG.E R14, desc[UR4][R4.64+0x20] ;  /* 0x00002004040e7981 */ /* 0x000ea8000c1e1900 */
[----:B------:R-:W2:Y:S04]  /*0200*/  LDG.E R17, desc[UR4][R4.64+0x28] ;  /* 0x0000280404117981 */ /* 0x000ea8000c1e1900 */
[----:B------:R-:W2:Y:S04]  /*0210*/  LDG.E R18, desc[UR4][R4.64+0x24] ;  /* 0x0000240404127981 */ /* 0x000ea8000c1e1900 */
[----:B------:R-:W2:Y:S04]  /*0220*/  LDG.E R16, desc[UR4][R4.64+0x2c] ;  /* 0x00002c0404107981 */ /* 0x000ea8000c1e1900 */
[----:B------:R-:W2:Y:S04]  /*0230*/  LDG.E R15, desc[UR4][R4.64+0x30] ;  /* 0x00003004040f7981 */ /* 0x000ea8000c1e1900 */
[----:B------:R-:W2:Y:S01]  /*0240*/  LDG.E R23, desc[UR4][R4.64+0x34] ;  /* 0x0000340404177981 */ /* 0x000ea2000c1e1900 */
[----:B---3--:R-:W-:-:S03]  /*0250*/  IADD3 R27, PT, PT, R21, R22, RZ ;  /* 0x00000016151b7210 */ /* 0x008fc60007ffe0ff */
[----:B------:R-:W3:Y:S01]  /*0260*/  LDG.E R22, desc[UR4][R4.64+0x38] ;  /* 0x0000380404167981 */ /* 0x000ee2000c1e1900 */
[----:B----4-:R-:W-:-:S03]  /*0270*/  IMAD.IADD R25, R19, 0x1, R20 ;  /* 0x0000000113197824 */ /* 0x010fc600078e0214 */
[----:B------:R-:W4:Y:S04]  /*0280*/  LDG.E R21, desc[UR4][R4.64] ;  /* 0x0000000404157981 */ /* 0x000f28000c1e1900 */
[----:B------:R-:W4:Y:S04]  /*0290*/  LDG.E R20, desc[UR4][R4.64+0x4] ;  /* 0x0000040404147981 */ /* 0x000f28000c1e1900 */
[----:B------:R-:W4:Y:S01]  /*02a0*/  LDG.E R19, desc[UR4][R4.64+0x3c] ;  /* 0x00003c0404137981 */ /* 0x000f22000c1e1900 */
[----:B------:R-:W-:-:S05]  /*02b0*/  IMAD R29, R9, 0x4, R6 ;  /* 0x00000004091d7824 */ /* 0x000fca00078e0206 */
[----:B-----5:R-:W-:Y:S01]  /*02c0*/  IADD3 R29, PT, PT, R12, R29, RZ ;  /* 0x0000001d0c1d7210 */ /* 0x020fe20007ffe0ff */
[C-C-:B------:R-:W-:Y:S02]  /*02d0*/  IMAD R12, R9.reuse, 0x5, R6.reuse ;  /* 0x00000005090c7824 */ /* 0x140fe400078e0206 */
[----:B------:R-:W-:Y:S02]  /*02e0*/  IMAD R26, R9, 0x7, R6 ;  /* 0x00000007091a7824 */ /* 0x000fe400078e0206 */
[----:B------:R-:W-:Y:S02]  /*02f0*/  IMAD.IADD R13, R13, 0x1, R12 ;  /* 0x000000010d0d7824 */ /* 0x000fe400078e020c */
[----:B------:R-:W-:Y:S01]  /*0300*/  IMAD R12, R9, 0x6, R6 ;  /* 0x00000006090c7824 */ /* 0x000fe200078e0206 */
[----:B------:R0:W-:Y:S01]  /*0310*/  STG.E desc[UR4][R4.64+0x8], R25 ;  /* 0x0000081904007986 */ /* 0x0001e2000c101904 */
[----:B------:R-:W-:Y:S01]  /*0320*/  IMAD.IADD R10, R10, 0x1, R26 ;  /* 0x000000010a0a7824 */ /* 0x000fe200078e021a */
[----:B------:R-:W-:-:S02]  /*0330*/  IADD3 R8, PT, PT, R8, 0x10, RZ ;  /* 0x0000001008087810 */ /* 0x000fc40007ffe0ff */
[----:B------:R-:W-:Y:S01]  /*0340*/  IADD3 R11, PT, PT, R11, R12, RZ ;  /* 0x0000000c0b0b7210 */ /* 0x000fe20007ffe0ff */
[C---:B------:R-:W-:Y:S01]  /*0350*/  IMAD R12, R9.reuse, 0xa, R6 ;  /* 0x0000000a090c7824 */ /* 0x040fe200078e0206 */
[----:B------:R-:W-:Y:S01]  /*0360*/  ISETP.NE.AND P1, PT, R8, RZ, PT ;  /* 0x000000ff0800720c */ /* 0x000fe20003f25270 */
[----:B------:R1:W-:Y:S01]  /*0370*/  STG.E desc[UR4][R4.64+0xc], R27 ;  /* 0x00000c1b04007986 */ /* 0x0003e2000c101904 */
[----:B0-----:R-:W-:-:S03]  /*0380*/  LEA R25, R9, R6, 0x3 ;  /* 0x0000000609197211 */ /* 0x001fc600078e18ff */
[----:B------:R0:W-:Y:S01]  /*0390*/  STG.E desc[UR4][R4.64+0x10], R29 ;  /* 0x0000101d04007986 */ /* 0x0001e2000c101904 */
[----:B--2---:R-:W-:-:S03]  /*03a0*/  IMAD.IADD R17, R17, 0x1, R12 ;  /* 0x0000000111117824 */ /* 0x004fc600078e020c */
[----:B------:R2:W-:Y:S01]  /*03b0*/  STG.E desc[UR4][R4.64+0x18], R11 ;  /* 0x0000180b04007986 */ /* 0x0005e2000c101904 */
[----:B------:R-:W-:Y:S02]  /*03c0*/  IMAD.IADD R25, R14, 0x1, R25 ;  /* 0x000000010e197824 */ /* 0x000fe400078e0219 */
[C-C-:B-1----:R-:W-:Y:S01]  /*03d0*/  IMAD R27, R9.reuse, 0x9, R6.reuse ;  /* 0x00000009091b7824 */ /* 0x142fe200078e0206 */
[----:B------:R1:W-:Y:S01]  /*03e0*/  STG.E desc[UR4][R4.64+0x1c], R10 ;  /* 0x00001c0a04007986 */ /* 0x0003e2000c101904 */
[C-C-:B------:R-:W-:Y:S02]  /*03f0*/  IMAD R14, R9.reuse, 0xc, R6.reuse ;  /* 0x0000000c090e7824 */ /* 0x140fe400078e0206 */
[C-C-:B------:R-:W-:Y:S02]  /*0400*/  IMAD R12, R9.reuse, 0xf, R6.reuse ;  /* 0x0000000f090c7824 */ /* 0x140fe400078e0206 */
[C-C-:B0-----:R-:W-:Y:S02]  /*0410*/  IMAD R29, R9.reuse, 0xb, R6.reuse ;  /* 0x0000000b091d7824 */ /* 0x141fe400078e0206 */
[C-C-:B--2---:R-:W-:Y:S01]  /*0420*/  IMAD R11, R9.reuse, 0xe, R6.reuse ;  /* 0x0000000e090b7824 */ /* 0x144fe200078e0206 */
[----:B------:R3:W-:Y:S01]  /*0430*/  STG.E desc[UR4][R4.64+0x14], R13 ;  /* 0x0000140d04007986 */ /* 0x0007e2000c101904 */
[----:B-1----:R-:W-:Y:S01]  /*0440*/  IMAD R10, R9, 0xd, R6 ;  /* 0x0000000d090a7824 */ /* 0x002fe200078e0206 */
[----:B------:R-:W-:Y:S01]  /*0450*/  IADD3 R27, PT, PT, R18, R27, RZ ;  /* 0x0000001b121b7210 */ /* 0x000fe20007ffe0ff */
[----:B------:R-:W-:Y:S01]  /*0460*/  IMAD.IADD R15, R15, 0x1, R14 ;  /* 0x000000010f0f7824 */ /* 0x000fe200078e020e */
[----:B------:R-:W-:-:S02]  /*0470*/  IADD3 R29, PT, PT, R16, R29, RZ ;  /* 0x0000001d101d7210 */ /* 0x000fc40007ffe0ff */
[----:B------:R-:W-:Y:S01]  /*0480*/  IADD3 R23, PT, PT, R23, R10, RZ ;  /* 0x0000000a17177210 */ /* 0x000fe20007ffe0ff */
[----:B------:R1:W-:Y:S01]  /*0490*/  STG.E desc[UR4][R4.64+0x20], R25 ;  /* 0x0000201904007986 */ /* 0x0003e2000c101904 */
[----:B------:R-:W-:-:S03]  /*04a0*/  IADD3 R2, PT, PT, R2, 0x10, RZ ;  /* 0x0000001002027810 */ /* 0x000fc60007ffe0ff */
[----:B------:R1:W-:Y:S04]  /*04b0*/  STG.E desc[UR4][R4.64+0x24], R27 ;  /* 0x0000241b04007986 */ /* 0x0003e8000c101904 */
[----:B------:R1:W-:Y:S04]  /*04c0*/  STG.E desc[UR4][R4.64+0x28], R17 ;  /* 0x0000281104007986 */ /* 0x0003e8000c101904 */
[----:B------:R1:W-:Y:S04]  /*04d0*/  STG.E desc[UR4][R4.64+0x2c], R29 ;  /* 0x00002c1d04007986 */ /* 0x0003e8000c101904 */
[----:B------:R1:W-:Y:S04]  /*04e0*/  STG.E desc[UR4][R4.64+0x30], R15 ;  /* 0x0000300f04007986 */ /* 0x0003e8000c101904 */
[----:B------:R1:W-:Y:S01]  /*04f0*/  STG.E desc[UR4][R4.64+0x34], R23 ;  /* 0x0000341704007986 */ /* 0x0003e2000c101904 */
[----:B---3--:R-:W-:Y:S01]  /*0500*/  IMAD.IADD R13, R22, 0x1, R11 ;  /* 0x00000001160d7824 */ /* 0x008fe200078e020b */
[----:B----4-:R-:W-:-:S02]  /*0510*/  IADD3 R21, PT, PT, R21, R6, RZ ;  /* 0x0000000615157210 */ /* 0x010fc40007ffe0ff */
[----:B------:R-:W-:Y:S01]  /*0520*/  IADD3 R11, PT, PT, R20, R9, R6 ;  /* 0x00000009140b7210 */ /* 0x000fe20007ffe006 */
[----:B------:R-:W-:Y:S01]  /*0530*/  IMAD.IADD R19, R19, 0x1, R12 ;  /* 0x0000000113137824 */ /* 0x000fe200078e020c */
[----:B------:R1:W-:Y:S01]  /*0540*/  STG.E desc[UR4][R4.64+0x38], R13 ;  /* 0x0000380d04007986 */ /* 0x0003e2000c101904 */
[----:B------:R-:W-:-:S03]  /*0550*/  IMAD R6, R9, 0x10, R6 ;  /* 0x0000001009067824 */ /* 0x000fc600078e0206 */
[----:B------:R1:W-:Y:S04]  /*0560*/  STG.E desc[UR4][R4.64], R21 ;  /* 0x0000001504007986 */ /* 0x0003e8000c101904 */
[----:B------:R1:W-:Y:S04]  /*0570*/  STG.E desc[UR4][R4.64+0x4], R11 ;  /* 0x0000040b04007986 */ /* 0x0003e8000c101904 */
[----:B------:R1:W-:Y:S01]  /*0580*/  STG.E desc[UR4][R4.64+0x3c], R19 ;  /* 0x00003c1304007986 */ /* 0x0003e2000c101904 */
[----:B------:R-:W-:Y:S05]  /*0590*/  @P1 BRA `(.L_x_1) ;  /* 0xfffffff800e81947 */ /* 0x000fea000383ffff */
.L_x_0:
[----:B0-----:R-:W-:Y:S05]  /*05a0*/  @!P0 EXIT ;  /* 0x000000000000894d */ /* 0x001fea0003800000 */
[----:B------:R-:W-:Y:S02]  /*05b0*/  ISETP.GE.U32.AND P0, PT, R24, 0x8, PT ;  /* 0x000000081800780c */ /* 0x000fe40003f06070 */
[----:B------:R-:W-:-:S04]  /*05c0*/  LOP3.LUT R12, R3, 0x7, RZ, 0xc0, !PT ;  /* 0x00000007030c7812 */ /* 0x000fc800078ec0ff */
[----:B------:R-:W-:-:S07]  /*05d0*/  ISETP.NE.AND P1, PT, R12, RZ, PT ;  /* 0x000000ff0c00720c */ /* 0x000fce0003f25270 */
[----:B------:R-:W-:Y:S06]  /*05e0*/  @!P0 BRA `(.L_x_2) ;  /* 0x00000000008c8947 */ /* 0x000fec0003800000 */
[----:B-1----:R-:W0:Y:S01]  /*05f0*/  LDC.64 R4, c[0x0][0x380] ;  /* 0x0000e000ff047b82 */ /* 0x002e220000000a00 */
[----:B------:R-:W-:-:S07]  /*0600*/  IMAD.IADD R9, R0, 0x1, R7 ;  /* 0x0000000100097824 */ /* 0x000fce00078e0207 */
[----:B------:R-:W1:Y:S01]  /*0610*/  LDC R25, c[0x0][0x390] ;  /* 0x0000e400ff197b82 */ /* 0x000e620000000800 */
[----:B0-----:R-:W-:-:S05]  /*0620*/  IMAD.WIDE R4, R9, 0x4, R4 ;  /* 0x0000000409047825 */ /* 0x001fca00078e0204 */
[----:B------:R-:W2:Y:S04]  /*0630*/  LDG.E R2, desc[UR4][R4.64] ;  /* 0x0000000404027981 */ /* 0x000ea8000c1e1900 */
[----:B------:R-:W3:Y:S04]  /*0640*/  LDG.E R11, desc[UR4][R4.64+0x4] ;  /* 0x00000404040b7981 */ /* 0x000ee8000c1e1900 */
[----:B------:R-:W4:Y:S04]  /*0650*/  LDG.E R13, desc[UR4][R4.64+0x8] ;  /* 0x00000804040d7981 */ /* 0x000f28000c1e1900 */
[----:B------:R-:W5:Y:S04]  /*0660*/  LDG.E R15, desc[UR4][R4.64+0xc] ;  /* 0x00000c04040f7981 */ /* 0x000f68000c1e1900 */
[----:B------:R-:W5:Y:S04]  /*0670*/  LDG.E R17, desc[UR4][R4.64+0x10] ;  /* 0x0000100404117981 */ /* 0x000f68000c1e1900 */
[----:B------:R-:W5:Y:S04]  /*0680*/  LDG.E R19, desc[UR4][R4.64+0x14] ;  /* 0x0000140404137981 */ /* 0x000f68000c1e1900 */
[----:B------:R-:W5:Y:S04]  /*0690*/  LDG.E R21, desc[UR4][R4.64+0x18] ;  /* 0x0000180404157981 */ /* 0x000f68000c1e1900 */
[----:B------:R-:W5:Y:S01]  /*06a0*/  LDG.E R23, desc[UR4][R4.64+0x1c] ;  /* 0x00001c0404177981 */ /* 0x000f62000c1e1900 */
[----:B-1----:R-:W-:-:S05]  /*06b0*/  IMAD R6, R7, R25, R25 ;  /* 0x0000001907067224 */ /* 0x002fca00078e0219 */
[----:B------:R-:W-:-:S05]  /*06c0*/  IADD3 R8, PT, PT, R6, R25, RZ ;  /* 0x0000001906087210 */ /* 0x000fca0007ffe0ff */
[----:B------:R-:W-:Y:S02]  /*06d0*/  IMAD.IADD R10, R8, 0x1, R25 ;  /* 0x00000001080a7824 */ /* 0x000fe400078e0219 */
[----:B--2---:R-:W-:-:S03]  /*06e0*/  IMAD R9, R7, R25, R2 ;  /* 0x0000001907097224 */ /* 0x004fc600078e0202 */
[----:B------:R-:W-:Y:S01]  /*06f0*/  IADD3 R2, PT, PT, R10, R25, RZ ;  /* 0x000000190a027210 */ /* 0x000fe20007ffe0ff */
[----:B------:R-:W-:Y:S02]  /*0700*/  VIADD R7, R7, 0x8 ;  /* 0x0000000807077836 */ /* 0x000fe40000000000 */
[----:B---3--:R-:W-:Y:S01]  /*0710*/  IMAD.IADD R11, R6, 0x1, R11 ;  /* 0x00000001060b7824 */ /* 0x008fe200078e020b */
[----:B------:R0:W-:Y:S01]  /*0720*/  STG.E desc[UR4][R4.64], R9 ;  /* 0x0000000904007986 */ /* 0x0001e2000c101904 */
[----:B------:R-:W-:Y:S01]  /*0730*/  IMAD.IADD R6, R2, 0x1, R25 ;  /* 0x0000000102067824 */ /* 0x000fe200078e0219 */
[----:B----4-:R-:W-:Y:S02]  /*0740*/  IADD3 R13, PT, PT, R8, R13, RZ ;  /* 0x0000000d080d7210 */ /* 0x010fe40007ffe0ff */
[----:B------:R0:W-:Y:S02]  /*0750*/  STG.E desc[UR4][R4.64+0x4], R11 ;  /* 0x0000040b04007986 */ /* 0x0001e4000c101904 */
[----:B------:R-:W-:Y:S01]  /*0760*/  IADD3 R8, PT, PT, R6, R25, RZ ;  /* 0x0000001906087210 */ /* 0x000fe20007ffe0ff */
[----:B-----5:R-:W-:Y:S01]  /*0770*/  IMAD.IADD R15, R10, 0x1, R15 ;  /* 0x000000010a0f7824 */ /* 0x020fe200078e020f */
[----:B------:R0:W-:Y:S01]  /*0780*/  STG.E desc[UR4][R4.64+0x8], R13 ;  /* 0x0000080d04007986 */ /* 0x0001e2000c101904 */
[----:B------:R-:W-:-:S03]  /*0790*/  IADD3 R17, PT, PT, R2, R17, RZ ;  /* 0x0000001102117210 */ /* 0x000fc60007ffe0ff */
[----:B------:R0:W-:Y:S01]  /*07a0*/  STG.E desc[UR4][R4.64+0xc], R15 ;  /* 0x00000c0f04007986 */ /* 0x0001e2000c101904 */
[----:B------:R-:W-:-:S03]  /*07b0*/  IMAD.IADD R19, R6, 0x1, R19 ;  /* 0x0000000106137824 */ /* 0x000fc600078e0213 */
[----:B------:R0:W-:Y:S01]  /*07c0*/  STG.E desc[UR4][R4.64+0x10], R17 ;  /* 0x0000101104007986 */ /* 0x0001e2000c101904 */
[----:B------:R-:W-:-:S03]  /*07d0*/  IADD3 R21, PT, PT, R8, R21, RZ ;  /* 0x0000001508157210 */ /* 0x000fc60007ffe0ff */
[----:B------:R0:W-:Y:S01]  /*07e0*/  STG.E desc[UR4][R4.64+0x14], R19 ;  /* 0x0000141304007986 */ /* 0x0001e2000c101904 */
[----:B------:R-:W-:-:S03]  /*07f0*/  IADD3 R23, PT, PT, R23, R25, R8 ;  /* 0x0000001917177210 */ /* 0x000fc60007ffe008 */
[----:B------:R0:W-:Y:S04]  /*0800*/  STG.E desc[UR4][R4.64+0x18], R21 ;  /* 0x0000181504007986 */ /* 0x0001e8000c101904 */
[----:B------:R0:W-:Y:S02]  /*0810*/  STG.E desc[UR4][R4.64+0x1c], R23 ;  /* 0x00001c1704007986 */ /* 0x0001e4000c101904 */
.L_x_2:
[----:B------:R-:W-:Y:S05]  /*0820*/  @!P1 EXIT ;  /* 0x000000000000994d */ /* 0x000fea0003800000 */
[----:B------:R-:W-:Y:S02]  /*0830*/  ISETP.GE.U32.AND P0, PT, R12, 0x4, PT ;  /* 0x000000040c00780c */ /* 0x000fe40003f06070 */
[----:B------:R-:W-:-:S04]  /*0840*/  LOP3.LUT R6, R3, 0x3, RZ, 0xc0, !PT ;  /* 0x0000000303067812 */ /* 0x000fc800078ec0ff */
[----:B------:R-:W-:-:S07]  /*0850*/  ISETP.NE.AND P1, PT, R6, RZ, PT ;  /* 0x000000ff0600720c */ /* 0x000fce0003f25270 */
[----:B------:R-:W-:Y:S06]  /*0860*/  @!P0 BRA `(.L_x_3) ;  /* 0x00000000004c8947 */ /* 0x000fec0003800000 */
[----:B------:R-:W2:Y:S01]  /*0870*/  LDC.64 R2, c[0x0][0x380] ;  /* 0x0000e000ff027b82 */ /* 0x000ea20000000a00 */
[----:B01----:R-:W-:-:S07]  /*0880*/  IADD3 R5, PT, PT, R0, R7, RZ ;  /* 0x0000000700057210 */ /* 0x003fce0007ffe0ff */
[----:B------:R-:W0:Y:S01]  /*0890*/  LDC R13, c[0x0][0x390] ;  /* 0x0000e400ff0d7b82 */ /* 0x000e220000000800 */
[----:B--2---:R-:W-:-:S05]  /*08a0*/  IMAD.WIDE R2, R5, 0x4, R2 ;  /* 0x0000000405027825 */ /* 0x004fca00078e0202 */
[----:B------:R-:W2:Y:S04]  /*08b0*/  LDG.E R4, desc[UR4][R2.64] ;  /* 0x0000000402047981 */ /* 0x000ea8000c1e1900 */
[----:B------:R-:W3:Y:S04]  /*08c0*/  LDG.E R8, desc[UR4][R2.64+0x4] ;  /* 0x0000040402087981 */ /* 0x000ee8000c1e1900 */
[----:B------:R-:W4:Y:S04]  /*08d0*/  LDG.E R10, desc[UR4][R2.64+0x8] ;  /* 0x00000804020a7981 */ /* 0x000f28000c1e1900 */
[----:B------:R-:W5:Y:S01]  /*08e0*/  LDG.E R12, desc[UR4][R2.64+0xc] ;  /* 0x00000c04020c7981 */ /* 0x000f62000c1e1900 */
[----:B0-----:R-:W-:-:S05]  /*08f0*/  IMAD R9, R7, R13, R13 ;  /* 0x0000000d07097224 */ /* 0x001fca00078e020d */
[-C--:B------:R-:W-:Y:S01]  /*0900*/  IADD3 R15, PT, PT, R9, R13.reuse, RZ ;  /* 0x0000000d090f7210 */ /* 0x080fe20007ffe0ff */
[C---:B--2---:R-:W-:Y:S01]  /*0910*/  IMAD R5, R7.reuse, R13, R4 ;  /* 0x0000000d07057224 */ /* 0x044fe200078e0204 */
[----:B------:R-:W-:Y:S01]  /*0920*/  IADD3 R7, PT, PT, R7, 0x4, RZ ;  /* 0x0000000407077810 */ /* 0x000fe20007ffe0ff */
[----:B---3--:R-:W-:-:S03]  /*0930*/  IMAD.IADD R9, R9, 0x1, R8 ;  /* 0x0000000109097824 */ /* 0x008fc600078e0208 */
[----:B------:R2:W-:Y:S01]  /*0940*/  STG.E desc[UR4][R2.64], R5 ;  /* 0x0000000502007986 */ /* 0x0005e2000c101904 */
[----:B----4-:R-:W-:-:S03]  /*0950*/  IADD3 R11, PT, PT, R15, R10, RZ ;  /* 0x0000000a0f0b7210 */ /* 0x010fc60007ffe0ff */
[----:B------:R2:W-:Y:S01]  /*0960*/  STG.E desc[UR4][R2.64+0x4], R9 ;  /* 0x0000040902007986 */ /* 0x0005e2000c101904 */
[----:B-----5:R-:W-:-:S03]  /*0970*/  IADD3 R13, PT, PT, R12, R13, R15 ;  /* 0x0000000d0c0d7210 */ /* 0x020fc60007ffe00f */
[----:B------:R2:W-:Y:S04]  /*0980*/  STG.E desc[UR4][R2.64+0x8], R11 ;  /* 0x0000080b02007986 */ /* 0x0005e8000c101904 */
[----:B------:R2:W-:Y:S02]  /*0990*/  STG.E desc[UR4][R2.64+0xc], R13 ;  /* 0x00000c0d02007986 */ /* 0x0005e4000c101904 */
.L_x_3:
[----:B------:R-:W-:Y:S05]  /*09a0*/  @!P1 EXIT ;  /* 0x000000000000994d */ /* 0x000fea0003800000 */
[----:B012---:R-:W0:Y:S01]  /*09b0*/  LDC.64 R4, c[0x0][0x380] ;  /* 0x0000e000ff047b82 */ /* 0x007e220000000a00 */
[----:B------:R-:W1:Y:S01]  /*09c0*/  LDCU UR6, c[0x0][0x390] ;  /* 0x00007200ff0677ac */ /* 0x000e620008000800 */
[----:B------:R-:W-:Y:S01]  /*09d0*/  IMAD.IADD R9, R0, 0x1, R7 ;  /* 0x0000000100097824 */ /* 0x000fe200078e0207 */
[----:B------:R-:W-:Y:S01]  /*09e0*/  IADD3 R6, PT, PT, -R6, RZ, RZ ;  /* 0x000000ff06067210 */ /* 0x000fe20007ffe1ff */
[----:B-1----:R-:W-:-:S07]  /*09f0*/  IMAD R7, R7, UR6, RZ ;  /* 0x0000000607077c24 */ /* 0x002fce000f8e02ff */
.L_x_4:
[----:B01----:R-:W-:-:S05]  /*0a00*/  IMAD.WIDE R2, R9, 0x4, R4 ;  /* 0x0000000409027825 */ /* 0x003fca00078e0204 */
[----:B------:R-:W2:Y:S01]  /*0a10*/  LDG.E R0, desc[UR4][R2.64] ;  /* 0x0000000402007981 */ /* 0x000ea2000c1e1900 */
[----:B------:R-:W-:Y:S01]  /*0a20*/  VIADD R6, R6, 0x1 ;  /* 0x0000000106067836 */ /* 0x000fe20000000000 */
[----:B------:R-:W-:-:S04]  /*0a30*/  IADD3 R9, PT, PT, R9, 0x1, RZ ;  /* 0x0000000109097810 */ /* 0x000fc80007ffe0ff */
[----:B------:R-:W-:Y:S02]  /*0a40*/  ISETP.NE.AND P0, PT, R6, RZ, PT ;  /* 0x000000ff0600720c */ /* 0x000fe40003f05270 */
[----:B--2---:R-:W-:Y:S02]  /*0a50*/  IADD3 R11, PT, PT, R0, R7, RZ ;  /* 0x00000007000b7210 */ /* 0x004fe40007ffe0ff */
[----:B------:R-:W-:-:S03]  /*0a60*/  IADD3 R7, PT, PT, R7, UR6, RZ ;  /* 0x0000000607077c10 */ /* 0x000fc6000fffe0ff */
[----:B------:R1:W-:Y:S06]  /*0a70*/  STG.E desc[UR4][R2.64], R11 ;  /* 0x0000000b02007986 */ /* 0x0003ec000c101904 */
[----:B------:R-:W-:Y:S05]  /*0a80*/  @P0 BRA `(.L_x_4) ;  /* 0xfffffffc00dc0947 */ /* 0x000fea000383ffff */
[----:B------:R-:W-:Y:S05]  /*0a90*/  EXIT ;  /* 0x000000000000794d */ /* 0x000fea0003800000 */
.L_x_5:
[----:B------:R-:W-:-:S00]  /*0aa0*/  BRA `(.L_x_5) ;  /* 0xfffffffc00fc7947 */ /* 0x000fc0000383ffff */
[----:B------:R-:W-:-:S00]  /*0ab0*/  NOP ;  /* 0x0000000000007918 */ /* 0x000fc00000000000 */
        /* <DEDUP_REMOVED lines=12> */
.L_x_24:


//--------------------- .text.calculate_reciprocal --------------------------
	.section	.text.calculate_reciprocal,"ax",@progbits
	.align	128
        .global         calculate_reciprocal
        .type           calculate_reciprocal,@function
        .size           calculate_reciprocal,(.L_x_23 - calculate_reciprocal)
        .other          calculate_reciprocal,@"STO_CUDA_ENTRY STV_DEFAULT"
calculate_reciprocal:
.text.calculate_reciprocal:
[----:B------:R-:W-:Y:S01]  /*0000*/  LDC R1, c[0x0][0x37c] ;  /* 0x0000df00ff017b82 */ /* 0x000fe20000000800 */
[----:B------:R-:W0:Y:S01]  /*0010*/  S2R R3, SR_TID.X ;  /* 0x0000000000037919 */ /* 0x000e220000002100 */
[----:B------:R-:W1:Y:S01]  /*0020*/  LDCU.64 UR4, c[0x0][0x388] ;  /* 0x00007100ff0477ac */ /* 0x000e620008000a00 */
[----:B------:R-:W0:Y:S01]  /*0030*/  S2R R0, SR_CTAID.X ;  /* 0x0000000000007919 */ /* 0x000e220000002500 */
[----:B------:R-:W0:Y:S01]  /*0040*/  LDCU UR6, c[0x0][0x360] ;  /* 0x00006c00ff0677ac */ /* 0x000e220008000800 */
[----:B-1----:R-:W-:Y:S01]  /*0050*/  UIMAD UR4, UR5, UR4, URZ ;  /* 0x00000004050472a4 */ /* 0x002fe2000f8e02ff */
[----:B0-----:R-:W-:-:S05]  /*0060*/  IMAD R3, R0, UR6, R3 ;  /* 0x0000000600037c24 */ /* 0x001fca000f8e0203 */
[----:B------:R-:W-:-:S13]  /*0070*/  ISETP.GE.AND P0, PT, R3, UR4, PT ;  /* 0x0000000403007c0c */ /* 0x000fda000bf06270 */
[----:B------:R-:W-:Y:S05]  /*0080*/  @P0 EXIT ;  /* 0x000000000000094d */ /* 0x000fea0003800000 */
[----:B------:R-:W0:Y:S01]  /*0090*/  LDC.64 R4, c[0x0][0x380] ;  /* 0x0000e000ff047b82 */ /* 0x000e220000000a00 */
[----:B------:R-:W1:Y:S01]  /*00a0*/  LDCU.64 UR4, c[0x0][0x358] ;  /* 0x00006b00ff0477ac */ /* 0x000e620008000a00 */
[----:B------:R-:W2:Y:S06]  /*00b0*/  LDCU.64 UR6, c[0x0][0x390] ;  /* 0x00007200ff0677ac */ /* 0x000eac0008000a00 */
[----:B------:R-:W3:Y:S01]  /*00c0*/  LDC R0, c[0x0][0x394] ;  /* 0x0000e500ff007b82 */ /* 0x000ee20000000800 */
[----:B0-----:R-:W-:-:S05]  /*00d0*/  IMAD.WIDE R4, R3, 0x8, R4 ;  /* 0x0000000803047825 */ /* 0x001fca00078e0204 */
[----:B-1----:R-:W4:Y:S01]  /*00e0*/  LDG.E.64 R2, desc[UR4][R4.64] ;  /* 0x0000000404027981 */ /* 0x002f22000c1e1b00 */
[----:B------:R-:W-:Y:S01]  /*00f0*/  BSSY.RECONVERGENT B0, `(.L_x_6) ;  /* 0x0000016000007945 */ /* 0x000fe20003800200 */
[----:B---3--:R-:W-:Y:S01]  /*0100*/  FSETP.GEU.AND P1, PT, |R0|, 6.5827683646048100446e-37, PT ;  /* 0x036000000000780b */ /* 0x008fe20003f2e200 */
[----:B----4-:R-:W-:-:S06]  /*0110*/  DSETP.NEU.AND P0, PT, R2, RZ, PT ;  /* 0x000000ff0200722a */ /* 0x010fcc0003f0d000 */
[----:B------:R-:W-:Y:S02]  /*0120*/  FSEL R9, R3, 1.875, P0 ;  /* 0x3ff0000003097808 */ /* 0x000fe40000000000 */
[----:B------:R-:W-:Y:S01]  /*0130*/  FSEL R8, R2, RZ, P0 ;  /* 0x000000ff02087208 */ /* 0x000fe20000000000 */
[----:B------:R-:W-:Y:S01]  /*0140*/  IMAD.MOV.U32 R2, RZ, RZ, 0x1 ;  /* 0x00000001ff027424 */ /* 0x000fe200078e00ff */
[----:B------:R-:W0:Y:S05]  /*0150*/  MUFU.RCP64H R3, R9 ;  /* 0x0000000900037308 */ /* 0x000e2a0000001800 */
[----:B0-----:R-:W-:-:S08]  /*0160*/  DFMA R6, -R8, R2, 1 ;  /* 0x3ff000000806742b */ /* 0x001fd00000000102 */
[----:B------:R-:W-:-:S08]  /*0170*/  DFMA R6, R6, R6, R6 ;  /* 0x000000060606722b */ /* 0x000fd00000000006 */
[----:B------:R-:W-:-:S08]  /*0180*/  DFMA R6, R2, R6, R2 ;  /* 0x000000060206722b */ /* 0x000fd00000000002 */
[----:B------:R-:W-:-:S08]  /*0190*/  DFMA R2, -R8, R6, 1 ;  /* 0x3ff000000802742b */ /* 0x000fd00000000106 */
[----:B------:R-:W-:-:S08]  /*01a0*/  DFMA R2, R6, R2, R6 ;  /* 0x000000020602722b */ /* 0x000fd00000000006 */
[----:B--2---:R-:W-:-:S08]  /*01b0*/  DMUL R6, R2, UR6 ;  /* 0x0000000602067c28 */ /* 0x004fd00008000000 */
[----:B------:R-:W-:-:S08]  /*01c0*/  DFMA R10, -R8, R6, UR6 ;  /* 0x00000006080a7e2b */ /* 0x000fd00008000106 */
[----:B------:R-:W-:-:S10]  /*01d0*/  DFMA R2, R2, R10, R6 ;  /* 0x0000000a0202722b */ /* 0x000fd40000000006 */
[----:B------:R-:W-:-:S05]  /*01e0*/  FFMA R6, RZ, R9, R3 ;  /* 0x00000009ff067223 */ /* 0x000fca0000000003 */
[----:B------:R-:W-:-:S13]  /*01f0*/  FSETP.GT.AND P0, PT, |R6|, 1.469367938527859385e-39, PT ;  /* 0x001000000600780b */ /* 0x000fda0003f04200 */
[----:B------:R-:W-:Y:S05]  /*0200*/  @P0 BRA P1, `(.L_x_7) ;  /* 0x0000000000100947 */ /* 0x000fea0000800000 */
[----:B------:R-:W-:-:S07]  /*0210*/  MOV R0, 0x230 ;  /* 0x0000023000007802 */ /* 0x000fce0000000f00 */
[----:B------:R-:W-:Y:S05]  /*0220*/  CALL.REL.NOINC `($__internal_0_$__cuda_sm20_div_rn_f64_full) ;  /* 0x0000000000147944 */ /* 0x000fea0003c00000 */
[----:B------:R-:W-:Y:S02]  /*0230*/  IMAD.MOV.U32 R2, RZ, RZ, R14 ;  /* 0x000000ffff027224 */ /* 0x000fe400078e000e */
[----:B------:R-:W-:-:S07]  /*0240*/  IMAD.MOV.U32 R3, RZ, RZ, R15 ;  /* 0x000000ffff037224 */ /* 0x000fce00078e000f */
.L_x_7:
[----:B------:R-:W-:Y:S05]  /*0250*/  BSYNC.RECONVERGENT B0 ;  /* 0x0000000000007941 */ /* 0x000fea0003800200 */
.L_x_6:
[----:B------:R-:W-:Y:S01]  /*0260*/  STG.E.64 desc[UR4][R4.64], R2 ;  /* 0x0000000204007986 */ /* 0x000fe2000c101b04 */
[----:B------:R-:W-:Y:S05]  /*0270*/  EXIT ;  /* 0x000000000000794d */ /* 0x000fea0003800000 */
        .weak           $__internal_0_$__cuda_sm20_div_rn_f64_full
        .type           $__internal_0_$__cuda_sm20_div_rn_f64_full,@function
        .size           $__internal_0_$__cuda_sm20_div_rn_f64_full,(.L_x_23 - $__internal_0_$__cuda_sm20_div_rn_f64_full)
$__internal_0_$__cuda_sm20_div_rn_f64_full:
[C---:B------:R-:W-:Y:S01]  /*0280*/  FSETP.GEU.AND P0, PT, |R9|.reuse, 1.469367938527859385e-39, PT ;  /* 0x001000000900780b */ /* 0x040fe20003f0e200 */
[----:B------:R-:W0:Y:S01]  /*0290*/  LDC.64 R2, c[0x0][0x390] ;  /* 0x0000e400ff027b82 */ /* 0x000e220000000a00 */
[C---:B------:R-:W-:Y:S01]  /*02a0*/  LOP3.LUT R6, R9.reuse, 0x800fffff, RZ, 0xc0, !PT ;  /* 0x800fffff09067812 */ /* 0x040fe200078ec0ff */
[----:B------:R-:W-:Y:S01]  /*02b0*/  IMAD.MOV.U32 R10, RZ, RZ, 0x1 ;  /* 0x00000001ff0a7424 */ /* 0x000fe200078e00ff */
[----:B------:R-:W-:Y:S01]  /*02c0*/  LOP3.LUT R18, R9, 0x7ff00000, RZ, 0xc0, !PT ;  /* 0x7ff0000009127812 */ /* 0x000fe200078ec0ff */
[----:B------:R-:W-:Y:S01]  /*02d0*/  IMAD.MOV.U32 R14, RZ, RZ, 0x1ca00000 ;  /* 0x1ca00000ff0e7424 */ /* 0x000fe200078e00ff */
[----:B------:R-:W-:Y:S01]  /*02e0*/  LOP3.LUT R7, R6, 0x3ff00000, RZ, 0xfc, !PT ;  /* 0x3ff0000006077812 */ /* 0x000fe200078efcff */
[----:B------:R-:W-:-:S06]  /*02f0*/  IMAD.MOV.U32 R6, RZ, RZ, R8 ;  /* 0x000000ffff067224 */ /* 0x000fcc00078e0008 */
[----:B------:R-:W-:-:S06]  /*0300*/  @!P0 DMUL R6, R8, 8.98846567431157953865e+307 ;  /* 0x7fe0000008068828 */ /* 0x000fcc0000000000 */
[----:B------:R-:W1:Y:S01]  /*0310*/  MUFU.RCP64H R11, R7 ;  /* 0x00000007000b7308 */ /* 0x000e620000001800 */
[----:B0-----:R-:W-:-:S04]  /*0320*/  LOP3.LUT R15, R3, 0x7ff00000, RZ, 0xc0, !PT ;  /* 0x7ff00000030f7812 */ /* 0x001fc800078ec0ff */
[----:B------:R-:W-:Y:S01]  /*0330*/  ISETP.GE.U32.AND P1, PT, R15, R18, PT ;  /* 0x000000120f00720c */ /* 0x000fe20003f26070 */
[----:B------:R-:W-:Y:S01]  /*0340*/  IMAD.MOV.U32 R20, RZ, RZ, R15 ;  /* 0x000000ffff147224 */ /* 0x000fe200078e000f */
[----:B-1----:R-:W-:-:S08]  /*0350*/  DFMA R12, R10, -R6, 1 ;  /* 0x3ff000000a0c742b */ /* 0x002fd00000000806 */
[----:B------:R-:W-:-:S08]  /*0360*/  DFMA R12, R12, R12, R12 ;  /* 0x0000000c0c0c722b */ /* 0x000fd0000000000c */
[----:B------:R-:W-:Y:S01]  /*0370*/  DFMA R12, R10, R12, R10 ;  /* 0x0000000c0a0c722b */ /* 0x000fe2000000000a */
[----:B------:R-:W-:Y:S02]  /*0380*/  SEL R10, R14, 0x63400000, !P1 ;  /* 0x634000000e0a7807 */ /* 0x000fe40004800000 */
[----:B------:R-:W-:Y:S02]  /*0390*/  FSETP.GEU.AND P1, PT, |R3|, 1.469367938527859385e-39, PT ;  /* 0x001000000300780b */ /* 0x000fe40003f2e200 */
[----:B------:R-:W-:Y:S01]  /*03a0*/  LOP3.LUT R11, R10, 0x800fffff, R3, 0xf8, !PT ;  /* 0x800fffff0a0b7812 */ /* 0x000fe200078ef803 */
[----:B------:R-:W-:Y:S02]  /*03b0*/  IMAD.MOV.U32 R10, RZ, RZ, R2 ;  /* 0x000000ffff0a7224 */ /* 0x000fe400078e0002 */
[----:B------:R-:W-:-:S08]  /*03c0*/  DFMA R16, R12, -R6, 1 ;  /* 0x3ff000000c10742b */ /* 0x000fd00000000806 */
[----:B------:R-:W-:Y:S01]  /*03d0*/  DFMA R12, R12, R16, R12 ;  /* 0x000000100c0c722b */ /* 0x000fe2000000000c */
[----:B------:R-:W-:Y:S10]  /*03e0*/  @P1 BRA `(.L_x_8) ;  /* 0x0000000000201947 */ /* 0x000ff40003800000 */
[----:B------:R-:W-:-:S04]  /*03f0*/  LOP3.LUT R16, R9, 0x7ff00000, RZ, 0xc0, !PT ;  /* 0x7ff0000009107812 */ /* 0x000fc800078ec0ff */
[----:B------:R-:W-:-:S04]  /*0400*/  ISETP.GE.U32.AND P1, PT, R15, R16, PT ;  /* 0x000000100f00720c */ /* 0x000fc80003f26070 */
[----:B------:R-:W-:-:S04]  /*0410*/  SEL R16, R14, 0x63400000, !P1 ;  /* 0x634000000e107807 */ /* 0x000fc80004800000 */
[----:B------:R-:W-:-:S04]  /*0420*/  LOP3.LUT R16, R16, 0x80000000, R3, 0xf8, !PT ;  /* 0x8000000010107812 */ /* 0x000fc800078ef803 */
[----:B------:R-:W-:Y:S01]  /*0430*/  LOP3.LUT R17, R16, 0x100000, RZ, 0xfc, !PT ;  /* 0x0010000010117812 */ /* 0x000fe200078efcff */
[----:B------:R-:W-:-:S06]  /*0440*/  IMAD.MOV.U32 R16, RZ, RZ, RZ ;  /* 0x000000ffff107224 */ /* 0x000fcc00078e00ff */
[----:B------:R-:W-:-:S10]  /*0450*/  DFMA R10, R10, 2, -R16 ;  /* 0x400000000a0a782b */ /* 0x000fd40000000810 */
[----:B------:R-:W-:-:S07]  /*0460*/  LOP3.LUT R20, R11, 0x7ff00000, RZ, 0xc0, !PT ;  /* 0x7ff000000b147812 */ /* 0x000fce00078ec0ff */
.L_x_8:
[----:B------:R-:W-:Y:S01]  /*0470*/  IMAD.MOV.U32 R21, RZ, RZ, R18 ;  /* 0x000000ffff157224 */ /* 0x000fe200078e0012 */
[----:B------:R-:W-:Y:S01]  /*0480*/  @!P0 LOP3.LUT R21, R7, 0x7ff00000, RZ, 0xc0, !PT ;  /* 0x7ff0000007158812 */ /* 0x000fe200078ec0ff */
[----:B------:R-:W-:Y:S01]  /*0490*/  VIADD R22, R20, 0xffffffff ;  /* 0xffffffff14167836 */ /* 0x000fe20000000000 */
[----:B------:R-:W-:Y:S01]  /*04a0*/  DMUL R16, R12, R10 ;  /* 0x0000000a0c107228 */ /* 0x000fe20000000000 */
[----:B------:R-:W-:Y:S02]  /*04b0*/  BSSY.RECONVERGENT B1, `(.L_x_9) ;  /* 0x0000038000017945 */ /* 0x000fe40003800200 */
[----:B------:R-:W-:Y:S01]  /*04c0*/  VIADD R23, R21, 0xffffffff ;  /* 0xffffffff15177836 */ /* 0x000fe20000000000 */
[----:B------:R-:W-:-:S04]  /*04d0*/  ISETP.GT.U32.AND P0, PT, R22, 0x7feffffe, PT ;  /* 0x7feffffe1600780c */ /* 0x000fc80003f04070 */
[----:B------:R-:W-:Y:S01]  /*04e0*/  ISETP.GT.U32.OR P0, PT, R23, 0x7feffffe, P0 ;  /* 0x7feffffe1700780c */ /* 0x000fe20000704470 */
[----:B------:R-:W-:-:S08]  /*04f0*/  DFMA R18, R16, -R6, R10 ;  /* 0x800000061012722b */ /* 0x000fd0000000000a */
[----:B------:R-:W-:-:S04]  /*0500*/  DFMA R12, R12, R18, R16 ;  /* 0x000000120c0c722b */ /* 0x000fc80000000010 */
[----:B------:R-:W-:Y:S07]  /*0510*/  @P0 BRA `(.L_x_10) ;  /* 0x00000000006c0947 */ /* 0x000fee0003800000 */
[----:B------:R-:W-:-:S04]  /*0520*/  LOP3.LUT R16, R9, 0x7ff00000, RZ, 0xc0, !PT ;  /* 0x7ff0000009107812 */ /* 0x000fc800078ec0ff */
[CC--:B------:R-:W-:Y:S02]  /*0530*/  VIADDMNMX R2, R15.reuse, -R16.reuse, 0xb9600000, !PT ;  /* 0xb96000000f027446 */ /* 0x0c0fe40007800910 */
[----:B------:R-:W-:Y:S02]  /*0540*/  ISETP.GE.U32.AND P0, PT, R15, R16, PT ;  /* 0x000000100f00720c */ /* 0x000fe40003f06070 */
[----:B------:R-:W-:Y:S02]  /*0550*/  VIMNMX R2, PT, PT, R2, 0x46a00000, PT ;  /* 0x46a0000002027848 */ /* 0x000fe40003fe0100 */
[----:B------:R-:W-:-:S05]  /*0560*/  SEL R3, R14, 0x63400000, !P0 ;  /* 0x634000000e037807 */ /* 0x000fca0004000000 */
[----:B------:R-:W-:Y:S02]  /*0570*/  IMAD.IADD R16, R2, 0x1, -R3 ;  /* 0x0000000102107824 */ /* 0x000fe400078e0a03 */
[----:B------:R-:W-:Y:S02]  /*0580*/  IMAD.MOV.U32 R2, RZ, RZ, RZ ;  /* 0x000000ffff027224 */ /* 0x000fe400078e00ff */
[----:B------:R-:W-:-:S06]  /*0590*/  VIADD R3, R16, 0x7fe00000 ;  /* 0x7fe0000010037836 */ /* 0x000fcc0000000000 */
[----:B------:R-:W-:-:S10]  /*05a0*/  DMUL R14, R12, R2 ;  /* 0x000000020c0e7228 */ /* 0x000fd40000000000 */
[----:B------:R-:W-:-:S13]  /*05b0*/  FSETP.GTU.AND P0, PT, |R15|, 1.469367938527859385e-39, PT ;  /* 0x001000000f00780b */ /* 0x000fda0003f0c200 */
[----:B------:R-:W-:Y:S05]  /*05c0*/  @P0 BRA `(.L_x_11) ;  /* 0x0000000000980947 */ /* 0x000fea0003800000 */
[----:B------:R-:W-:Y:S01]  /*05d0*/  DFMA R6, R12, -R6, R10 ;  /* 0x800000060c06722b */ /* 0x000fe2000000000a */
[----:B------:R-:W-:-:S09]  /*05e0*/  IMAD.MOV.U32 R2, RZ, RZ, RZ ;  /* 0x000000ffff027224 */ /* 0x000fd200078e00ff */
[C---:B------:R-:W-:Y:S02]  /*05f0*/  FSETP.NEU.AND P0, PT, R7.reuse, RZ, PT ;  /* 0x000000ff0700720b */ /* 0x040fe40003f0d000 */
[----:B------:R-:W-:-:S04]  /*0600*/  LOP3.LUT R9, R7, 0x80000000, R9, 0x48, !PT ;  /* 0x8000000007097812 */ /* 0x000fc800078e4809 */
[----:B------:R-:W-:-:S07]  /*0610*/  LOP3.LUT R3, R9, R3, RZ, 0xfc, !PT ;  /* 0x0000000309037212 */ /* 0x000fce00078efcff */
[----:B------:R-:W-:Y:S05]  /*0620*/  @!P0 BRA `(.L_x_11) ;  /* 0x0000000000808947 */ /* 0x000fea0003800000 */
[----:B------:R-:W-:Y:S01]  /*0630*/  IMAD.MOV R7, RZ, RZ, -R16 ;  /* 0x000000ffff077224 */ /* 0x000fe200078e0a10 */
[----:B------:R-:W-:Y:S01]  /*0640*/  DMUL.RP R2, R12, R2 ;  /* 0x000000020c027228 */ /* 0x000fe20000008000 */
[----:B------:R-:W-:-:S06]  /*0650*/  IMAD.MOV.U32 R6, RZ, RZ, RZ ;  /* 0x000000ffff067224 */ /* 0x000fcc00078e00ff */
[----:B------:R-:W-:-:S03]  /*0660*/  DFMA R6, R14, -R6, R12 ;  /* 0x800000060e06722b */ /* 0x000fc6000000000c */
[----:B------:R-:W-:-:S03]  /*0670*/  LOP3.LUT R9, R3, R9, RZ, 0x3c, !PT ;  /* 0x0000000903097212 */ /* 0x000fc600078e3cff */
[----:B------:R-:W-:-:S04]  /*0680*/  IADD3 R6, PT, PT, -R16, -0x43300000, RZ ;  /* 0xbcd0000010067810 */ /* 0x000fc80007ffe1ff */
[----:B------:R-:W-:-:S04]  /*0690*/  FSETP.NEU.AND P0, PT, |R7|, R6, PT ;  /* 0x000000060700720b */ /* 0x000fc80003f0d200 */
[----:B------:R-:W-:Y:S02]  /*06a0*/  FSEL R14, R2, R14, !P0 ;  /* 0x0000000e020e7208 */ /* 0x000fe40004000000 */
[----:B------:R-:W-:Y:S01]  /*06b0*/  FSEL R15, R9, R15, !P0 ;  /* 0x0000000f090f7208 */ /* 0x000fe20004000000 */
[----:B------:R-:W-:Y:S06]  /*06c0*/  BRA `(.L_x_11) ;  /* 0x0000000000587947 */ /* 0x000fec0003800000 */
.L_x_10:
[----:B------:R-:W0:Y:S02]  /*06d0*/  LDC.64 R6, c[0x0][0x390] ;  /* 0x0000e400ff067b82 */ /* 0x000e240000000a00 */
[----:B0-----:R-:W-:-:S14]  /*06e0*/  DSETP.NAN.AND P0, PT, R6, R6, PT ;  /* 0x000000060600722a */ /* 0x001fdc0003f08000 */
[----:B------:R-:W-:Y:S05]  /*06f0*/  @P0 BRA `(.L_x_12) ;  /* 0x0000000000440947 */ /* 0x000fea0003800000 */
[----:B------:R-:W-:-:S14]  /*0700*/  DSETP.NAN.AND P0, PT, R8, R8, PT ;  /* 0x000000080800722a */ /* 0x000fdc0003f08000 */
[----:B------:R-:W-:Y:S05]  /*0710*/  @P0 BRA `(.L_x_13) ;  /* 0x0000000000300947 */ /* 0x000fea0003800000 */
[----:B------:R-:W-:Y:S01]  /*0720*/  ISETP.NE.AND P0, PT, R20, R21, PT ;  /* 0x000000151400720c */ /* 0x000fe20003f05270 */
[----:B------:R-:W-:Y:S02]  /*0730*/  IMAD.MOV.U32 R14, RZ, RZ, 0x0 ;  /* 0x00000000ff0e7424 */ /* 0x000fe400078e00ff */
[----:B------:R-:W-:-:S10]  /*0740*/  IMAD.MOV.U32 R15, RZ, RZ, -0x80000 ;  /* 0xfff80000ff0f7424 */ /* 0x000fd400078e00ff */
[----:B------:R-:W-:Y:S05]  /*0750*/  @!P0 BRA `(.L_x_11) ;  /* 0x0000000000348947 */ /* 0x000fea0003800000 */
[----:B------:R-:W-:Y:S02]  /*0760*/  ISETP.NE.AND P0, PT, R20, 0x7ff00000, PT ;  /* 0x7ff000001400780c */ /* 0x000fe40003f05270 */
[----:B------:R-:W-:Y:S02]  /*0770*/  LOP3.LUT R15, R9, 0x80000000, R3, 0x48, !PT ;  /* 0x80000000090f7812 */ /* 0x000fe400078e4803 */
[----:B------:R-:W-:-:S13]  /*0780*/  ISETP.EQ.OR P0, PT, R21, RZ, !P0 ;  /* 0x000000ff1500720c */ /* 0x000fda0004702670 */
[----:B------:R-:W-:Y:S01]  /*0790*/  @P0 LOP3.LUT R2, R15, 0x7ff00000, RZ, 0xfc, !PT ;  /* 0x7ff000000f020812 */ /* 0x000fe200078efcff */
[----:B------:R-:W-:Y:S02]  /*07a0*/  @!P0 IMAD.MOV.U32 R14, RZ, RZ, RZ ;  /* 0x000000ffff0e8224 */ /* 0x000fe400078e00ff */
[----:B------:R-:W-:Y:S02]  /*07b0*/  @P0 IMAD.MOV.U32 R14, RZ, RZ, RZ ;  /* 0x000000ffff0e0224 */ /* 0x000fe400078e00ff */
[----:B------:R-:W-:Y:S01]  /*07c0*/  @P0 IMAD.MOV.U32 R15, RZ, RZ, R2 ;  /* 0x000000ffff0f0224 */ /* 0x000fe200078e0002 */
[----:B------:R-:W-:Y:S06]  /*07d0*/  BRA `(.L_x_11) ;  /* 0x0000000000147947 */ /* 0x000fec0003800000 */
.L_x_13:
[----:B------:R-:W-:Y:S01]  /*07e0*/  LOP3.LUT R15, R9, 0x80000, RZ, 0xfc, !PT ;  /* 0x00080000090f7812 */ /* 0x000fe200078efcff */
[----:B------:R-:W-:Y:S01]  /*07f0*/  IMAD.MOV.U32 R14, RZ, RZ, R8 ;  /* 0x000000ffff0e7224 */ /* 0x000fe200078e0008 */
[----:B------:R-:W-:Y:S06]  /*0800*/  BRA `(.L_x_11) ;  /* 0x0000000000087947 */ /* 0x000fec0003800000 */
.L_x_12:
[----:B------:R-:W-:Y:S01]  /*0810*/  LOP3.LUT R15, R3, 0x80000, RZ, 0xfc, !PT ;  /* 0x00080000030f7812 */ /* 0x000fe200078efcff */
[----:B------:R-:W-:-:S07]  /*0820*/  IMAD.MOV.U32 R14, RZ, RZ, R2 ;  /* 0x000000ffff0e7224 */ /* 0x000fce00078e0002 */
.L_x_11:
[----:B------:R-:W-:Y:S05]  /*0830*/  BSYNC.RECONVERGENT B1 ;  /* 0x0000000000017941 */ /* 0x000fea0003800200 */
.L_x_9:
[----:B------:R-:W-:Y:S02]  /*0840*/  IMAD.MOV.U32 R2, RZ, RZ, R0 ;  /* 0x000000ffff027224 */ /* 0x000fe400078e0000 */
[----:B------:R-:W-:-:S04]  /*0850*/  IMAD.MOV.U32 R3, RZ, RZ, 0x0 ;  /* 0x00000000ff037424 */ /* 0x000fc800078e00ff */
[----:B------:R-:W-:Y:S05]  /*0860*/  RET.REL.NODEC R2 `(calculate_reciprocal) ;  /* 0xfffffff402e47950 */ /* 0x000fea0003c3ffff */
.L_x_14:
        /* <DEDUP_REMOVED lines=9> */
.L_x_23:


//--------------------- .text.count_particles_in_bin --------------------------
	.section	.text.count_particles_in_bin,"ax",@progbits
	.align	128
        .global         count_particles_in_bin
        .type           count_particles_in_bin,@function
        .size           count_particles_in_bin,(.L_x_26 - count_particles_in_bin)
        .other          count_particles_in_bin,@"STO_CUDA_ENTRY STV_DEFAULT"
count_particles_in_bin:
.text.count_particles_in_bin:
[----:B------:R-:W-:Y:S01]  /*0000*/  LDC R1, c[0x0][0x37c] ;  /* 0x0000df00ff017b82 */ /* 0x000fe20000000800 */
[----:B------:R-:W0:Y:S07]  /*0010*/  S2R R13, SR_TID.X ;  /* 0x00000000000d7919 */ /* 0x000e2e0000002100 */
[----:B------:R-:W1:Y:S01]  /*0020*/  LDC.64 R8, c[0x0][0x390] ;  /* 0x0000e400ff087b82 */ /* 0x000e620000000a00 */
[----:B------:R-:W0:Y:S01]  /*0030*/  LDCU UR4, c[0x0][0x360] ;  /* 0x00006c00ff0477ac */ /* 0x000e220008000800 */
[----:B------:R-:W0:Y:S02]  /*0040*/  S2R R0, SR_CTAID.X ;  /* 0x0000000000007919 */ /* 0x000e240000002500 */
[----:B0-----:R-:W-:-:S02]  /*0050*/  IMAD R13, R0, UR4, R13 ;  /* 0x00000004000d7c24 */ /* 0x001fc4000f8e020d */
[----:B-1----:R-:W-:-:S05]  /*0060*/  IMAD R0, R9, R8, RZ ;  /* 0x0000000809007224 */ /* 0x002fca00078e02ff */
[----:B------:R-:W-:-:S13]  /*0070*/  ISETP.GE.AND P0, PT, R13, R0, PT ;  /* 0x000000000d00720c */ /* 0x000fda0003f06270 */
[----:B------:R-:W-:Y:S05]  /*0080*/  @P0 EXIT ;  /* 0x000000000000094d */ /* 0x000fea0003800000 */
[-C--:B------:R-:W-:Y:S01]  /*0090*/  IABS R6, R8.reuse ;  /* 0x0000000800067213 */ /* 0x080fe20000000000 */
[----:B------:R-:W0:Y:S01]  /*00a0*/  LDC R7, c[0x0][0x390] ;  /* 0x0000e400ff077b82 */ /* 0x000e220000000800 */
[----:B------:R-:W1:Y:S01]  /*00b0*/  LDCU UR5, c[0x0][0x370] ;  /* 0x00006e00ff0577ac */ /* 0x000e620008000800 */
[----:B------:R-:W-:Y:S01]  /*00c0*/  ISETP.NE.AND P0, PT, R8, RZ, PT ;  /* 0x000000ff0800720c */ /* 0x000fe20003f05270 */
[----:B------:R-:W2:Y:S01]  /*00d0*/  I2F.RP R9, R6 ;  /* 0x0000000600097306 */ /* 0x000ea20000209400 */
[----:B------:R-:W-:Y:S01]  /*00e0*/  LOP3.LUT R14, RZ, R8, RZ, 0x33, !PT ;  /* 0x00000008ff0e7212 */ /* 0x000fe200078e33ff */
[----:B------:R-:W3:Y:S03]  /*00f0*/  LDCU.64 UR6, c[0x0][0x358] ;  /* 0x00006b00ff0677ac */ /* 0x000ee60008000a00 */
[----:B------:R-:W4:Y:S01]  /*0100*/  LDC.64 R4, c[0x0][0x380] ;  /* 0x0000e000ff047b82 */ /* 0x000f220000000a00 */
[----:B------:R-:W0:Y:S07]  /*0110*/  LDCU UR8, c[0x0][0x398] ;  /* 0x00007300ff0877ac */ /* 0x000e2e0008000800 */
[----:B------:R-:W0:Y:S01]  /*0120*/  LDC.64 R2, c[0x0][0x388] ;  /* 0x0000e200ff027b82 */ /* 0x000e220000000a00 */
[----:B--2---:R-:W2:Y:S01]  /*0130*/  MUFU.RCP R9, R9 ;  /* 0x0000000900097308 */ /* 0x004ea20000001000 */
[----:B-1----:R-:W-:Y:S01]  /*0140*/  UIMAD UR4, UR4, UR5, URZ ;  /* 0x00000005040472a4 */ /* 0x002fe2000f8e02ff */
[----:B--2---:R-:W-:-:S06]  /*0150*/  VIADD R10, R9, 0xffffffe ;  /* 0x0ffffffe090a7836 */ /* 0x004fcc0000000000 */
[----:B------:R1:W2:Y:S02]  /*0160*/  F2I.FTZ.U32.TRUNC.NTZ R11, R10 ;  /* 0x0000000a000b7305 */ /* 0x0002a4000021f000 */
[----:B-1----:R-:W-:Y:S02]  /*0170*/  HFMA2 R10, -RZ, RZ, 0, 0 ;  /* 0x00000000ff0a7431 */ /* 0x002fe400000001ff */
[----:B--2---:R-:W-:-:S04]  /*0180*/  IMAD.MOV R15, RZ, RZ, -R11 ;  /* 0x000000ffff0f7224 */ /* 0x004fc800078e0a0b */
[----:B------:R-:W-:-:S04]  /*0190*/  IMAD R9, R15, R6, RZ ;  /* 0x000000060f097224 */ /* 0x000fc800078e02ff */
[----:B0--34-:R-:W-:-:S07]  /*01a0*/  IMAD.HI.U32 R12, R11, R9, R10 ;  /* 0x000000090b0c7227 */ /* 0x019fce00078e000a */
.L_x_15:
[----:B0-----:R-:W-:-:S06]  /*01b0*/  IMAD.WIDE R8, R13, 0x4, R2 ;  /* 0x000000040d087825 */ /* 0x001fcc00078e0202 */
[----:B------:R-:W2:Y:S01]  /*01c0*/  LDG.E R8, desc[UR6][R8.64] ;  /* 0x0000000608087981 */ /* 0x000ea2000c1e1900 */
[----:B------:R-:W-:Y:S02]  /*01d0*/  IABS R11, R13 ;  /* 0x0000000d000b7213 */ /* 0x000fe40000000000 */
[----:B------:R-:W-:Y:S02]  /*01e0*/  IABS R16, R7 ;  /* 0x0000000700107213 */ /* 0x000fe40000000000 */
[----:B------:R-:W-:Y:S01]  /*01f0*/  ISETP.GE.AND P2, PT, R13, RZ, PT ;  /* 0x000000ff0d00720c */ /* 0x000fe20003f46270 */
[----:B------:R-:W-:-:S04]  /*0200*/  IMAD.HI.U32 R10, R12, R11, RZ ;  /* 0x0000000b0c0a7227 */ /* 0x000fc800078e00ff */
[----:B------:R-:W-:-:S04]  /*0210*/  IMAD.MOV R10, RZ, RZ, -R10 ;  /* 0x000000ffff0a7224 */ /* 0x000fc800078e0a0a */
[----:B------:R-:W-:Y:S02]  /*0220*/  IMAD R11, R16, R10, R11 ;  /* 0x0000000a100b7224 */ /* 0x000fe400078e020b */
[----:B------:R-:W-:Y:S02]  /*0230*/  VIADD R13, R13, UR4 ;  /* 0x000000040d0d7c36 */ /* 0x000fe40008000000 */
[----:B------:R-:W-:Y:S01]  /*0240*/  IMAD.MOV.U32 R10, RZ, RZ, 0x0 ;  /* 0x00000000ff0a7424 */ /* 0x000fe200078e00ff */
[----:B------:R-:W-:-:S13]  /*0250*/  ISETP.GT.U32.AND P1, PT, R6, R11, PT ;  /* 0x0000000b0600720c */ /* 0x000fda0003f24070 */
[----:B------:R-:W-:-:S04]  /*0260*/  @!P1 IADD3 R11, PT, PT, R11, -R16, RZ ;  /* 0x800000100b0b9210 */ /* 0x000fc80007ffe0ff */
[----:B------:R-:W-:-:S13]  /*0270*/  ISETP.GT.U32.AND P1, PT, R6, R11, PT ;  /* 0x0000000b0600720c */ /* 0x000fda0003f24070 */
[----:B------:R-:W-:-:S05]  /*0280*/  @!P1 IMAD.IADD R11, R11, 0x1, -R16 ;  /* 0x000000010b0b9824 */ /* 0x000fca00078e0a10 */
[----:B------:R-:W-:Y:S02]  /*0290*/  @!P2 IADD3 R11, PT, PT, -R11, RZ, RZ ;  /* 0x000000ff0b0ba210 */ /* 0x000fe40007ffe1ff */
[----:B------:R-:W-:Y:S02]  /*02a0*/  ISETP.GE.AND P1, PT, R13, R0, PT ;  /* 0x000000000d00720c */ /* 0x000fe40003f26270 */
[----:B------:R-:W-:-:S05]  /*02b0*/  SEL R11, R14, R11, !P0 ;  /* 0x0000000b0e0b7207 */ /* 0x000fca0004000000 */
[----:B--2---:R-:W-:Y:S01]  /*02c0*/  IMAD R9, R11, UR8, R8 ;  /* 0x000000080b097c24 */ /* 0x004fe2000f8e0208 */
[----:B------:R-:W-:-:S03]  /*02d0*/  MOV R11, 0x3ff00000 ;  /* 0x3ff00000000b7802 */ /* 0x000fc60000000f00 */
[----:B------:R-:W-:-:S05]  /*02e0*/  IMAD.WIDE R8, R9, 0x8, R4 ;  /* 0x0000000809087825 */ /* 0x000fca00078e0204 */
[----:B------:R0:W-:Y:S01]  /*02f0*/  REDG.E.ADD.F64.RN.STRONG.GPU desc[UR6][R8.64], R10 ;  /* 0x0000000a080079a6 */ /* 0x0001e2000c12ff06 */
[----:B------:R-:W-:Y:S05]  /*0300*/  @!P1 BRA `(.L_x_15) ;  /* 0xfffffffc00a89947 */ /* 0x000fea000383ffff */
[----:B------:R-:W-:Y:S05]  /*0310*/  EXIT ;  /* 0x000000000000794d */ /* 0x000fea0003800000 */
.L_x_16:
        /* <DEDUP_REMOVED lines=14> */
.L_x_26:


//--------------------- .text.compensate_particle_amount --------------------------
	.section	.text.compensate_particle_amount,"ax",@progbits
	.align	128
        .global         compensate_particle_amount
        .type           compensate_particle_amount,@function
        .size           compensate_particle_amount,(.L_x_27 - compensate_particle_amount)
        .other          compensate_particle_amount,@"STO_CUDA_ENTRY STV_DEFAULT"
compensate_particle_amount:
.text.compensate_particle_amount:
        /* <DEDUP_REMOVED lines=10> */
[----:B------:R-:W1:Y:S07]  /*00a0*/  LDCU.64 UR4, c[0x0][0x358] ;  /* 0x00006b00ff0477ac */ /* 0x000e6e0008000a00 */
[----:B------:R-:W2:Y:S01]  /*00b0*/  LDC.64 R4, c[0x0][0x380] ;  /* 0x0000e000ff047b82 */ /* 0x000ea20000000a00 */
[----:B0-----:R-:W-:-:S06]  /*00c0*/  IMAD.WIDE R2, R7, 0x8, R2 ;  /* 0x0000000807027825 */ /* 0x001fcc00078e0202 */
[----:B-1----:R-:W3:Y:S01]  /*00d0*/  LDG.E.64 R2, desc[UR4][R2.64] ;  /* 0x0000000402027981 */ /* 0x002ee2000c1e1b00 */
[----:B--2---:R-:W-:-:S05]  /*00e0*/  IMAD.WIDE R4, R7, 0x8, R4 ;  /* 0x0000000807047825 */ /* 0x004fca00078e0204 */
[----:B------:R-:W3:Y:S02]  /*00f0*/  LDG.E.64 R6, desc[UR4][R4.64] ;  /* 0x0000000404067981 */ /* 0x000ee4000c1e1b00 */
[----:B---3--:R-:W-:-:S07]  /*0100*/  DMUL R6, R2, R6 ;  /* 0x0000000602067228 */ /* 0x008fce0000000000 */
[----:B------:R-:W-:Y:S01]  /*0110*/  STG.E.64 desc[UR4][R4.64], R6 ;  /* 0x0000000604007986 */ /* 0x000fe2000c101b04 */
[----:B------:R-:W-:Y:S05]  /*0120*/  EXIT ;  /* 0x000000000000794d */ /* 0x000fea0003800000 */
.L_x_17:
        /* <DEDUP_REMOVED lines=13> */
.L_x_27:


//--------------------- .text.find_difference_profile --------------------------
	.section	.text.find_difference_profile,"ax",@progbits
	.align	128
        .global         find_difference_profile
        .type           find_difference_profile,@function
        .size           find_difference_profile,(.L_x_28 - find_difference_profile)
        .other          find_difference_profile,@"STO_CUDA_ENTRY STV_DEFAULT"
find_difference_profile:
.text.find_difference_profile:
[----:B------:R-:W-:Y:S01]  /*0000*/  LDC R1, c[0x0][0x37c] ;  /* 0x0000df00ff017b82 */ /* 0x000fe20000000800 */
[----:B------:R-:W0:Y:S01]  /*0010*/  S2R R0, SR_TID.X ;  /* 0x0000000000007919 */ /* 0x000e220000002100 */
[----:B------:R-:W0:Y:S01]  /*0020*/  LDCU UR4, c[0x0][0x360] ;  /* 0x00006c00ff0477ac */ /* 0x000e220008000800 */
[----:B------:R-:W0:Y:S01]  /*0030*/  S2R R3, SR_CTAID.X ;  /* 0x0000000000037919 */ /* 0x000e220000002500 */
[----:B------:R-:W1:Y:S01]  /*0040*/  LDCU UR8, c[0x0][0x398] ;  /* 0x00007300ff0877ac */ /* 0x000e620008000800 */
[----:B0-----:R-:W-:-:S05]  /*0050*/  IMAD R0, R3, UR4, R0 ;  /* 0x0000000403007c24 */ /* 0x001fca000f8e0200 */
[----:B-1----:R-:W-:-:S13]  /*0060*/  ISETP.GE.AND P0, PT, R0, UR8, PT ;  /* 0x0000000800007c0c */ /* 0x002fda000bf06270 */
[----:B------:R-:W-:Y:S05]  /*0070*/  @P0 EXIT ;  /* 0x000000000000094d */ /* 0x000fea0003800000 */
[----:B------:R-:W0:Y:S01]  /*0080*/  LDC.64 R10, c[0x0][0x390] ;  /* 0x0000e400ff0a7b82 */ /* 0x000e220000000a00 */
[----:B------:R-:W1:Y:S01]  /*0090*/  LDCU UR5, c[0x0][0x370] ;  /* 0x00006e00ff0577ac */ /* 0x000e620008000800 */
[----:B------:R-:W2:Y:S06]  /*00a0*/  LDCU.64 UR6, c[0x0][0x358] ;  /* 0x00006b00ff0677ac */ /* 0x000eac0008000a00 */
[----:B------:R-:W3:Y:S08]  /*00b0*/  LDC.64 R14, c[0x0][0x380] ;  /* 0x0000e000ff0e7b82 */ /* 0x000ef00000000a00 */
[----:B------:R-:W4:Y:S01]  /*00c0*/  LDC.64 R12, c[0x0][0x388] ;  /* 0x0000e200ff0c7b82 */ /* 0x000f220000000a00 */
[----:B-1----:R-:W-:-:S12]  /*00d0*/  UIMAD UR4, UR4, UR5, URZ ;  /* 0x00000005040472a4 */ /* 0x002fd8000f8e02ff */
.L_x_18:
[----:B0-----:R-:W-:-:S04]  /*00e0*/  IMAD.WIDE R2, R0, 0x8, R10 ;  /* 0x0000000800027825 */ /* 0x001fc800078e020a */
[C---:B----4-:R-:W-:Y:S02]  /*00f0*/  IMAD.WIDE R4, R0.reuse, 0x8, R12 ;  /* 0x0000000800047825 */ /* 0x050fe400078e020c */
[----:B--2---:R-:W2:Y:S04]  /*0100*/  LDG.E.64 R2, desc[UR6][R2.64] ;  /* 0x0000000602027981 */ /* 0x004ea8000c1e1b00 */
[----:B------:R-:W2:Y:S01]  /*0110*/  LDG.E.64 R4, desc[UR6][R4.64] ;  /* 0x0000000604047981 */ /* 0x000ea2000c1e1b00 */
[C---:B-1-3--:R-:W-:Y:S01]  /*0120*/  IMAD.WIDE R8, R0.reuse, 0x8, R14 ;  /* 0x0000000800087825 */ /* 0x04afe200078e020e */
[----:B------:R-:W-:-:S04]  /*0130*/  IADD3 R0, PT, PT, R0, UR4, RZ ;  /* 0x0000000400007c10 */ /* 0x000fc8000fffe0ff */
[----:B------:R-:W-:Y:S01]  /*0140*/  ISETP.GE.AND P0, PT, R0, UR8, PT ;  /* 0x0000000800007c0c */ /* 0x000fe2000bf06270 */
[----:B--2---:R-:W-:-:S07]  /*0150*/  DADD R6, R2, -R4 ;  /* 0x0000000002067229 */ /* 0x004fce0000000804 */
[----:B------:R1:W-:Y:S05]  /*0160*/  STG.E.64 desc[UR6][R8.64], R6 ;  /* 0x0000000608007986 */ /* 0x0003ea000c101b06 */
[----:B------:R-:W-:Y:S05]  /*0170*/  @!P0 BRA `(.L_x_18) ;  /* 0xfffffffc00d88947 */ /* 0x000fea000383ffff */
[----:B------:R-:W-:Y:S05]  /*0180*/  EXIT ;  /* 0x000000000000794d */ /* 0x000fea0003800000 */
.L_x_19:
        /* <DEDUP_REMOVED lines=15> */
.L_x_28:


//--------------------- .text.clip                --------------------------
	.section	.text.clip,"ax",@progbits
	.align	128
        .global         clip
        .type           clip,@function
        .size           clip,(.L_x_29 - clip)
        .other          clip,@"STO_CUDA_ENTRY STV_DEFAULT"
clip:
.text.clip:
        /* <DEDUP_REMOVED lines=9> */
[----:B------:R-:W1:Y:S07]  /*0090*/  LDCU.64 UR4, c[0x0][0x358] ;  /* 0x00006b00ff0477ac */ /* 0x000e6e0008000a00 */
[----:B------:R-:W2:Y:S01]  /*00a0*/  LDC.64 R6, c[0x0][0x390] ;  /* 0x0000e400ff067b82 */ /* 0x000ea20000000a00 */
[----:B0-----:R-:W-:-:S05]  /*00b0*/  IMAD.WIDE R2, R5, 0x8, R2 ;  /* 0x0000000805027825 */ /* 0x001fca00078e0202 */
[----:B-1----:R-:W2:Y:S02]  /*00c0*/  LDG.E.64 R4, desc[UR4][R2.64] ;  /* 0x0000000402047981 */ /* 0x002ea4000c1e1b00 */
[----:B--2---:R-:W-:-:S14]  /*00d0*/  DSETP.GEU.AND P0, PT, R4, R6, PT ;  /* 0x000000060400722a */ /* 0x004fdc0003f0e000 */
[----:B------:R-:W-:Y:S05]  /*00e0*/  @P0 EXIT ;  /* 0x000000000000094d */ /* 0x000fea0003800000 */
[----:B------:R-:W-:Y:S01]  /*00f0*/  STG.E.64 desc[UR4][R2.64], R6 ;  /* 0x0000000602007986 */ /* 0x000fe2000c101b04 */
[----:B------:R-:W-:Y:S05]  /*0100*/  EXIT ;  /* 0x000000000000794d */ /* 0x000fea0003800000 */
.L_x_20:
        /* <DEDUP_REMOVED lines=15> */
.L_x_29:


//--------------------- .text.project             --------------------------
	.section	.text.project,"ax",@progbits
	.align	128
        .global         project
        .type           project,@function
        .size           project,(.L_x_30 - project)
        .other          project,@"STO_CUDA_ENTRY STV_DEFAULT"
project:
.text.project:
        /* <DEDUP_REMOVED lines=9> */
[----:B------:R-:W-:Y:S01]  /*0090*/  IABS R7, R3 ;  /* 0x0000000300077213 */ /* 0x000fe20000000000 */
[----:B------:R-:W0:Y:S03]  /*00a0*/  LDCU.64 UR4, c[0x0][0x358] ;  /* 0x00006b00ff0477ac */ /* 0x000e260008000a00 */
[----:B------:R-:W1:Y:S08]  /*00b0*/  I2F.RP R2, R7 ;  /* 0x0000000700027306 */ /* 0x000e700000209400 */
[----:B-1----:R-:W1:Y:S02]  /*00c0*/  MUFU.RCP R2, R2 ;  /* 0x0000000200027308 */ /* 0x002e640000001000 */
[----:B-1----:R-:W-:-:S06]  /*00d0*/  VIADD R4, R2, 0xffffffe ;  /* 0x0ffffffe02047836 */ /* 0x002fcc0000000000 */
[----:B------:R1:W2:Y:S02]  /*00e0*/  F2I.FTZ.U32.TRUNC.NTZ R5, R4 ;  /* 0x0000000400057305 */ /* 0x0002a4000021f000 */
[----:B-1----:R-:W-:Y:S02]  /*00f0*/  HFMA2 R4, -RZ, RZ, 0, 0 ;  /* 0x00000000ff047431 */ /* 0x002fe400000001ff */
[----:B--2---:R-:W-:-:S04]  /*0100*/  IMAD.MOV R6, RZ, RZ, -R5 ;  /* 0x000000ffff067224 */ /* 0x004fc800078e0a05 */
[----:B------:R-:W-:Y:S01]  /*0110*/  IMAD R9, R6, R7, RZ ;  /* 0x0000000706097224 */ /* 0x000fe200078e02ff */
[----:B------:R-:W-:-:S03]  /*0120*/  IABS R6, R0 ;  /* 0x0000000000067213 */ /* 0x000fc60000000000 */
[----:B------:R-:W-:-:S06]  /*0130*/  IMAD.HI.U32 R5, R5, R9, R4 ;  /* 0x0000000905057227 */ /* 0x000fcc00078e0004 */
[----:B------:R-:W-:Y:S02]  /*0140*/  IMAD.HI.U32 R8, R5, R6, RZ ;  /* 0x0000000605087227 */ /* 0x000fe400078e00ff */
[----:B------:R-:W1:Y:S02]  /*0150*/  LDC.64 R4, c[0x0][0x388] ;  /* 0x0000e200ff047b82 */ /* 0x000e640000000a00 */
[----:B------:R-:W-:-:S04]  /*0160*/  IMAD.MOV R2, RZ, RZ, -R8 ;  /* 0x000000ffff027224 */ /* 0x000fc800078e0a08 */
[----:B------:R-:W-:-:S05]  /*0170*/  IMAD R2, R7, R2, R6 ;  /* 0x0000000207027224 */ /* 0x000fca00078e0206 */
[----:B------:R-:W-:-:S13]  /*0180*/  ISETP.GT.U32.AND P2, PT, R7, R2, PT ;  /* 0x000000020700720c */ /* 0x000fda0003f44070 */
[-C--:B------:R-:W-:Y:S01]  /*0190*/  @!P2 IADD3 R2, PT, PT, R2, -R7.reuse, RZ ;  /* 0x800000070202a210 */ /* 0x080fe20007ffe0ff */
[----:B------:R-:W-:Y:S01]  /*01a0*/  @!P2 VIADD R8, R8, 0x1 ;  /* 0x000000010808a836 */ /* 0x000fe20000000000 */
[----:B------:R-:W-:Y:S01]  /*01b0*/  ISETP.NE.AND P2, PT, R3, RZ, PT ;  /* 0x000000ff0300720c */ /* 0x000fe20003f45270 */
[----:B-1----:R-:W-:Y:S01]  /*01c0*/  IMAD.WIDE R4, R0, 0x4, R4 ;  /* 0x0000000400047825 */ /* 0x002fe200078e0204 */
[----:B------:R-:W-:Y:S02]  /*01d0*/  ISETP.GE.U32.AND P0, PT, R2, R7, PT ;  /* 0x000000070200720c */ /* 0x000fe40003f06070 */
[----:B------:R-:W1:Y:S01]  /*01e0*/  LDC.64 R6, c[0x0][0x390] ;  /* 0x0000e400ff067b82 */ /* 0x000e620000000a00 */
[----:B------:R-:W-:Y:S02]  /*01f0*/  LOP3.LUT R2, R0, R3, RZ, 0x3c, !PT ;  /* 0x0000000300027212 */ /* 0x000fe400078e3cff */
[----:B0-----:R-:W2:Y:S02]  /*0200*/  LDG.E R5, desc[UR4][R4.64] ;  /* 0x0000000404057981 */ /* 0x001ea4000c1e1900 */
[----:B------:R-:W-:-:S06]  /*0210*/  ISETP.GE.AND P1, PT, R2, RZ, PT ;  /* 0x000000ff0200720c */ /* 0x000fcc0003f26270 */
[----:B------:R-:W-:-:S07]  /*0220*/  @P0 IADD3 R8, PT, PT, R8, 0x1, RZ ;  /* 0x0000000108080810 */ /* 0x000fce0007ffe0ff */
[----:B------:R-:W-:Y:S02]  /*0230*/  @!P1 IADD3 R8, PT, PT, -R8, RZ, RZ ;  /* 0x000000ff08089210 */ /* 0x000fe40007ffe1ff */
[----:B------:R-:W-:Y:S02]  /*0240*/  @!P2 LOP3.LUT R8, RZ, R3, RZ, 0x33, !PT ;  /* 0x00000003ff08a212 */ /* 0x000fe400078e33ff */
[----:B------:R-:W2:Y:S03]  /*0250*/  LDC.64 R2, c[0x0][0x380] ;  /* 0x0000e000ff027b82 */ /* 0x000ea60000000a00 */
[----:B-1----:R-:W-:-:S06]  /*0260*/  IMAD.WIDE R6, R8, 0x8, R6 ;  /* 0x0000000808067825 */ /* 0x002fcc00078e0206 */
[----:B------:R-:W3:Y:S01]  /*0270*/  LDG.E.64 R6, desc[UR4][R6.64] ;  /* 0x0000000406067981 */ /* 0x000ee2000c1e1b00 */
[----:B--2---:R-:W-:-:S05]  /*0280*/  IMAD.WIDE R2, R5, 0x8, R2 ;  /* 0x0000000805027825 */ /* 0x004fca00078e0202 */
[----:B---3--:R-:W-:Y:S01]  /*0290*/  REDG.E.ADD.F64.RN.STRONG.GPU desc[UR4][R2.64], R6 ;  /* 0x00000006020079a6 */ /* 0x008fe2000c12ff04 */
[----:B------:R-:W-:Y:S05]  /*02a0*/  EXIT ;  /* 0x000000000000794d */ /* 0x000fea0003800000 */
.L_x_21:
        /* <DEDUP_REMOVED lines=13> */
.L_x_30:


//--------------------- .text.back_project        --------------------------
	.section	.text.back_project,"ax",@progbits
	.align	128
        .global         back_project
        .type           back_project,@function
        .size           back_project,(.L_x_31 - back_project)
        .other          back_project,@"STO_CUDA_ENTRY STV_DEFAULT"
back_project:
.text.back_project:
        /* <DEDUP_REMOVED lines=9> */
[----:B------:R-:W0:Y:S01]  /*0090*/  LDC.64 R6, c[0x0][0x388] ;  /* 0x0000e200ff067b82 */ /* 0x000e220000000a00 */
[----:B------:R-:W1:Y:S07]  /*00a0*/  LDCU.64 UR4, c[0x0][0x358] ;  /* 0x00006b00ff0477ac */ /* 0x000e6e0008000a00 */
[----:B------:R-:W2:Y:S01]  /*00b0*/  LDC.64 R4, c[0x0][0x390] ;  /* 0x0000e400ff047b82 */ /* 0x000ea20000000a00 */
[----:B0-----:R-:W-:-:S06]  /*00c0*/  IMAD.WIDE R6, R0, 0x4, R6 ;  /* 0x0000000400067825 */ /* 0x001fcc00078e0206 */
[----:B-1----:R0:W2:Y:S01]  /*00d0*/  LDG.E R7, desc[UR4][R6.64] ;  /* 0x0000000406077981 */ /* 0x0020a2000c1e1900 */
[----:B------:R-:W-:-:S04]  /*00e0*/  IABS R11, R3 ;  /* 0x00000003000b7213 */ /* 0x000fc80000000000 */
[----:B------:R-:W1:Y:S08]  /*00f0*/  I2F.RP R2, R11 ;  /* 0x0000000b00027306 */ /* 0x000e700000209400 */
[----:B-1----:R-:W1:Y:S02]  /*0100*/  MUFU.RCP R2, R2 ;  /* 0x0000000200027308 */ /* 0x002e640000001000 */
[----:B-1----:R-:W-:-:S06]  /*0110*/  VIADD R8, R2, 0xffffffe ;  /* 0x0ffffffe02087836 */ /* 0x002fcc0000000000 */
[----:B------:R1:W0:Y:S02]  /*0120*/  F2I.FTZ.U32.TRUNC.NTZ R9, R8 ;  /* 0x0000000800097305 */ /* 0x000224000021f000 */
[----:B-1----:R-:W-:Y:S02]  /*0130*/  HFMA2 R8, -RZ, RZ, 0, 0 ;  /* 0x00000000ff087431 */ /* 0x002fe400000001ff */
[----:B0-----:R-:W-:Y:S02]  /*0140*/  IMAD.MOV R6, RZ, RZ, -R9 ;  /* 0x000000ffff067224 */ /* 0x001fe400078e0a09 */
[----:B--2---:R-:W-:-:S06]  /*0150*/  IMAD.WIDE R4, R7, 0x8, R4 ;  /* 0x0000000807047825 */ /* 0x004fcc00078e0204 */
[----:B------:R-:W2:Y:S01]  /*0160*/  LDG.E.64 R4, desc[UR4][R4.64] ;  /* 0x0000000404047981 */ /* 0x000ea2000c1e1b00 */
[----:B------:R-:W-:Y:S01]  /*0170*/  IMAD R7, R6, R11, RZ ;  /* 0x0000000b06077224 */ /* 0x000fe200078e02ff */
[----:B------:R-:W-:Y:S02]  /*0180*/  IABS R6, R0 ;  /* 0x0000000000067213 */ /* 0x000fe40000000000 */
[----:B------:R-:W-:Y:S01]  /*0190*/  LOP3.LUT R0, R0, R3, RZ, 0x3c, !PT ;  /* 0x0000000300007212 */ /* 0x000fe200078e3cff */
[----:B------:R-:W-:-:S03]  /*01a0*/  IMAD.HI.U32 R9, R9, R7, R8 ;  /* 0x0000000709097227 */ /* 0x000fc600078e0008 */
[----:B------:R-:W-:-:S03]  /*01b0*/  ISETP.GE.AND P1, PT, R0, RZ, PT ;  /* 0x000000ff0000720c */ /* 0x000fc60003f26270 */
[----:B------:R-:W-:-:S04]  /*01c0*/  IMAD.HI.U32 R9, R9, R6, RZ ;  /* 0x0000000609097227 */ /* 0x000fc800078e00ff */
[----:B------:R-:W-:-:S04]  /*01d0*/  IMAD.MOV R2, RZ, RZ, -R9 ;  /* 0x000000ffff027224 */ /* 0x000fc800078e0a09 */
[C---:B------:R-:W-:Y:S02]  /*01e0*/  IMAD R2, R11.reuse, R2, R6 ;  /* 0x000000020b027224 */ /* 0x040fe400078e0206 */
[----:B------:R-:W0:Y:S03]  /*01f0*/  LDC.64 R6, c[0x0][0x380] ;  /* 0x0000e000ff067b82 */ /* 0x000e260000000a00 */
[----:B------:R-:W-:-:S13]  /*0200*/  ISETP.GT.U32.AND P2, PT, R11, R2, PT ;  /* 0x000000020b00720c */ /* 0x000fda0003f44070 */
[-C--:B------:R-:W-:Y:S01]  /*0210*/  @!P2 IADD3 R2, PT, PT, R2, -R11.reuse, RZ ;  /* 0x8000000b0202a210 */ /* 0x080fe20007ffe0ff */
[----:B------:R-:W-:Y:S01]  /*0220*/  @!P2 VIADD R9, R9, 0x1 ;  /* 0x000000010909a836 */ /* 0x000fe20000000000 */
[----:B------:R-:W-:Y:S02]  /*0230*/  ISETP.NE.AND P2, PT, R3, RZ, PT ;  /* 0x000000ff0300720c */ /* 0x000fe40003f45270 */
[----:B------:R-:W-:-:S13]  /*0240*/  ISETP.GE.U32.AND P0, PT, R2, R11, PT ;  /* 0x0000000b0200720c */ /* 0x000fda0003f06070 */
[----:B------:R-:W-:-:S04]  /*0250*/  @P0 IADD3 R9, PT, PT, R9, 0x1, RZ ;  /* 0x0000000109090810 */ /* 0x000fc80007ffe0ff */
[----:B------:R-:W-:Y:S02]  /*0260*/  @!P1 IADD3 R9, PT, PT, -R9, RZ, RZ ;  /* 0x000000ff09099210 */ /* 0x000fe40007ffe1ff */
[----:B------:R-:W-:-:S05]  /*0270*/  @!P2 LOP3.LUT R9, RZ, R3, RZ, 0x33, !PT ;  /* 0x00000003ff09a212 */ /* 0x000fca00078e33ff */
[----:B0-----:R-:W-:-:S05]  /*0280*/  IMAD.WIDE R2, R9, 0x8, R6 ;  /* 0x0000000809027825 */ /* 0x001fca00078e0206 */
[----:B--2---:R-:W-:Y:S01]  /*0290*/  REDG.E.ADD.F64.RN.STRONG.GPU desc[UR4][R2.64], R4 ;  /* 0x00000004020079a6 */ /* 0x004fe2000c12ff04 */
[----:B------:R-:W-:Y:S05]  /*02a0*/  EXIT ;  /* 0x000000000000794d */ /* 0x000fea0003800000 */
.L_x_22:
        /* <DEDUP_REMOVED lines=13> */
.L_x_31:


//--------------------- .nv.shared.reserved.0     --------------------------
	.section	.nv.shared.reserved.0,"aw",@nobits
	.weak		__nv_reservedSMEM_offset_0_alias
	.size		__nv_reservedSMEM_offset_0_alias, 0, 64
	.other		__nv_reservedSMEM_offset_0_alias,@"STO_CUDA_RESERVED_SHARED STV_DEFAULT"
__nv_reservedSMEM_offset_0_alias:
	.zero		0
	.zero		64


//--------------------- .nv.constant0.create_flat_points --------------------------
	.section	.nv.constant0.create_flat_points,"a",@progbits
	.sectionflags	@""
	.align	4
.nv.constant0.create_flat_points:
	.zero		916


//--------------------- .nv.constant0.calculate_reciprocal --------------------------
	.section	.nv.constant0.calculate_reciprocal,"a",@progbits
	.sectionflags	@""
	.align	4
.nv.constant0.calculate_reciprocal:
	.zero		920


//--------------------- .nv.constant0.count_particles_in_bin --------------------------
	.section	.nv.constant0.count_particles_in_bin,"a",@progbits
	.sectionflags	@""
	.align	4
.nv.constant0.count_particles_in_bin:
	.zero		924


//--------------------- .nv.constant0.compensate_particle_amount --------------------------
	.section	.nv.constant0.compensate_particle_amount,"a",@progbits
	.sectionflags	@""
	.align	4
.nv.constant0.compensate_particle_amount:
	.zero		920


//--------------------- .nv.constant0.find_difference_profile --------------------------
	.section	.nv.constant0.find_difference_profile,"a",@progbits
	.sectionflags	@""
	.align	4
.nv.constant0.find_difference_profile:
	.zero		924


//--------------------- .nv.constant0.clip        --------------------------
	.section	.nv.constant0.clip,"a",@progbits
	.sectionflags	@""
	.align	4
.nv.constant0.clip:
	.zero		920


//--------------------- .nv.constant0.project     --------------------------
	.section	.nv.constant0.project,"a",@progbits
	.sectionflags	@""
	.align	4
.nv.constant0.project:
	.zero		928


//--------------------- .nv.constant0.back_project --------------------------
	.section	.nv.constant0.back_project,"a",@progbits
	.sectionflags	@""
	.align	4
.nv.constant0.back_project:
	.zero		928


//--------------------- SYMBOLS --------------------------

	.type		.nv.reservedSmem.offset0,@object
	.size		.nv.reservedSmem.offset0,0x4
